// auto-generated by cutlass_sweep.sparse_gemm — config: {"arch": "sm_90", "cluster_m": 2, "cluster_n": 1, "dtype": "int8", "tile_k": 128, "tile_m": 128, "tile_n": 64}
#include "cutlass/cutlass.h"
#include "cutlass/gemm/collective/collective_builder.hpp"
#include "cutlass/gemm/device/gemm_universal_adapter.h"
#include "cutlass/gemm/kernel/gemm_universal.hpp"
#include "cutlass/epilogue/collective/collective_builder.hpp"

using Elem = int8_t;
using Acc  = int32_t;
using TileShape    = cute::Shape<cute::_128, cute::_64, cute::_128>;
using ClusterShape = cute::Shape<cute::_2, cute::_1, cute::_1>;

using CollectiveEpilogue = typename cutlass::epilogue::collective::CollectiveBuilder<
    cutlass::arch::Sm90, cutlass::arch::OpClassSparseTensorOp,
    TileShape, ClusterShape,
    cutlass::epilogue::collective::EpilogueTileAuto,
    Acc, Acc,
    Acc, cutlass::layout::ColumnMajor, 128 / cutlass::sizeof_bits<Acc>::value,
    Acc, cutlass::layout::ColumnMajor, 128 / cutlass::sizeof_bits<Acc>::value,
    cutlass::epilogue::collective::EpilogueScheduleAuto
  >::CollectiveOp;

using CollectiveMainloop = typename cutlass::gemm::collective::CollectiveBuilder<
    cutlass::arch::Sm90, cutlass::arch::OpClassSparseTensorOp,
    Elem, cutlass::layout::RowMajor, 128 / cutlass::sizeof_bits<Elem>::value,
    Elem, cutlass::layout::ColumnMajor, 128 / cutlass::sizeof_bits<Elem>::value,
    Acc,
    TileShape, ClusterShape,
    cutlass::gemm::collective::StageCountAutoCarveout<static_cast<int>(sizeof(typename CollectiveEpilogue::SharedStorage))>,
    cutlass::gemm::collective::KernelScheduleAuto
  >::CollectiveOp;

using GemmKernel = cutlass::gemm::kernel::GemmUniversal<
    cute::Shape<int,int,int,int>,
    CollectiveMainloop,
    CollectiveEpilogue
>;
using Gemm = cutlass::gemm::device::GemmUniversalAdapter<GemmKernel>;

auto* _anchor = &cutlass::device_kernel<GemmKernel>;


// ===== COMPILED SASS (sm_90a) =====

	.target	sm_90a

	.elftype	@"ET_EXEC"


//--------------------- .note.nv.tkinfo           --------------------------
	.section	.note.nv.tkinfo,"",@"SHT_NOTE"
	.sectionflags	@"SHF_NOTE_NV_TKINFO"
	.tkinfo
        /*0018*/ 	.word	0x00000002
        /*0030*/ 	.string	""
        /*0030*/ 	.string	"ptxas"
        /*0030*/ 	.string	"Cuda compilation tools, release 13.0, V13.0.88"
        /*0030*/ 	.string	"Build cuda_13.0.r13.0/compiler.36424714_0"
        /*0030*/ 	.string	"-arch sm_90a -m 64 "



//--------------------- .note.nv.cuinfo           --------------------------
	.section	.note.nv.cuinfo,"",@"SHT_NOTE"
	.sectionflags	@"SHF_NOTE_NV_CUINFO"
        /*0018*/ 	.short	0x0002
        /*001a*/ 	.short	0x005a
        /*001c*/ 	.short	0x0082
	.zero		2


//--------------------- .nv.info                  --------------------------
	.section	.nv.info,"",@"SHT_CUDA_INFO"
	.align	4


	//----- nvinfo : EIATTR_REGCOUNT
	.align		4
        /*0000*/ 	.byte	0x04, 0x2f
        /*0002*/ 	.short	(.L_12 - .L_11)
	.align		4
.L_11:
        /*0004*/ 	.word	index@(_ZN7cutlass13device_kernelINS_4gemm6kernel13GemmUniversalIN4cute5tupleIJiiiiEEENS1_10collective13CollectiveMmaINS1_40MainloopSm90TmaGmmaWarpSpecializedSparseILi12ENS5_IJNS4_1CILi2EEENSA_ILi1EEESC_EEENS1_35KernelTmaWarpSpecializedCooperativeEEENS5_IJNSA_ILi128EEENSA_ILi64EEESG_EEEaNS5_IJNS4_6LayoutINS5_IJiNS5_IJSB_iEEEiEEENS5_IJlNS5_IJSC_SB_EEElEEEEENSJ_INS5_IJNS5_IJSH_iEEENS5_IJSG_iEEEiEEENS5_IJNS5_IJSG_NSA_ILi8192EEEEEENS5_IJSC_lEEElEEEEEEEEaNS5_IJlSC_lEEENS4_8TiledMMAINS4_8MMA_AtomIJNS4_4SM904GMMA6SPARSE27GMMA_64x64x64_S32S8S8_SS_TNILNS12_9SparseSelE0EEEEEENSJ_ISD_NS5_IJSC_NSA_ILi0EEES18_EEEEENS5_IJNS4_10UnderscoreES1B_S1B_EEEEENS4_13SM90_TMA_LOADENS4_14ComposedLayoutINS4_7SwizzleILi2ELi4ELi3EEENS4_25smem_sparse_ptr_flag_bitsILi2ELi8EEENSJ_INS5_IJNS5_IJSC_NSA_ILi8EEEEEENS5_IJSB_SH_EEEEEENS5_IJNS5_IJS18_SG_EEESM_EEEEEEEvNS4_8identityENS4_23SM90_TMA_LOAD_MULTICASTENS1F_INS1G_ILi3ELi4ELi3EEENS4_18smem_ptr_flag_bitsILi8EEENSJ_INS5_IJS1K_SG_EEENS5_IJSG_SC_EEEEEEEvS1S_EENS_8epilogue10collective6detail29Sm90TmaWarpSpecializedAdapterINS23_15DefaultEpilogueIiNS5_IJSC_llEEES27_NS22_6thread17LinearCombinationIiLi1EiiLNS28_9ScaleType4KindE0ELNS_15FloatRoundStyleE2EiEENS1_15EpilogueDefaultEEEEEvvEEEEvNT_6ParamsE)
        /*0008*/ 	.word	0x000000a8


	//----- nvinfo : EIATTR_FRAME_SIZE
	.align		4
.L_12:
        /*000c*/ 	.byte	0x04, 0x11
        /*000e*/ 	.short	(.L_14 - .L_13)
	.align		4
.L_13:
        /*0010*/ 	.word	index@(_ZN7cutlass13device_kernelINS_4gemm6kernel13GemmUniversalIN4cute5tupleIJiiiiEEENS1_10collective13CollectiveMmaINS1_40MainloopSm90TmaGmmaWarpSpecializedSparseILi12ENS5_IJNS4_1CILi2EEENSA_ILi1EEESC_EEENS1_35KernelTmaWarpSpecializedCooperativeEEENS5_IJNSA_ILi128EEENSA_ILi64EEESG_EEEaNS5_IJNS4_6LayoutINS5_IJiNS5_IJSB_iEEEiEEENS5_IJlNS5_IJSC_SB_EEElEEEEENSJ_INS5_IJNS5_IJSH_iEEENS5_IJSG_iEEEiEEENS5_IJNS5_IJSG_NSA_ILi8192EEEEEENS5_IJSC_lEEElEEEEEEEEaNS5_IJlSC_lEEENS4_8TiledMMAINS4_8MMA_AtomIJNS4_4SM904GMMA6SPARSE27GMMA_64x64x64_S32S8S8_SS_TNILNS12_9SparseSelE0EEEEEENSJ_ISD_NS5_IJSC_NSA_ILi0EEES18_EEEEENS5_IJNS4_10UnderscoreES1B_S1B_EEEEENS4_13SM90_TMA_LOADENS4_14ComposedLayoutINS4_7SwizzleILi2ELi4ELi3EEENS4_25smem_sparse_ptr_flag_bitsILi2ELi8EEENSJ_INS5_IJNS5_IJSC_NSA_ILi8EEEEEENS5_IJSB_SH_EEEEEENS5_IJNS5_IJS18_SG_EEESM_EEEEEEEvNS4_8identityENS4_23SM90_TMA_LOAD_MULTICASTENS1F_INS1G_ILi3ELi4ELi3EEENS4_18smem_ptr_flag_bitsILi8EEENSJ_INS5_IJS1K_SG_EEENS5_IJSG_SC_EEEEEEEvS1S_EENS_8epilogue10collective6detail29Sm90TmaWarpSpecializedAdapterINS23_15DefaultEpilogueIiNS5_IJSC_llEEES27_NS22_6thread17LinearCombinationIiLi1EiiLNS28_9ScaleType4KindE0ELNS_15FloatRoundStyleE2EiEENS1_15EpilogueDefaultEEEEEvvEEEEvNT_6ParamsE)
        /*0014*/ 	.word	0x00000000


	//----- nvinfo : EIATTR_MIN_STACK_SIZE
	.align		4
.L_14:
        /*0018*/ 	.byte	0x04, 0x12
        /*001a*/ 	.short	(.L_16 - .L_15)
	.align		4
.L_15:
        /*001c*/ 	.word	index@(_ZN7cutlass13device_kernelINS_4gemm6kernel13GemmUniversalIN4cute5tupleIJiiiiEEENS1_10collective13CollectiveMmaINS1_40MainloopSm90TmaGmmaWarpSpecializedSparseILi12ENS5_IJNS4_1CILi2EEENSA_ILi1EEESC_EEENS1_35KernelTmaWarpSpecializedCooperativeEEENS5_IJNSA_ILi128EEENSA_ILi64EEESG_EEEaNS5_IJNS4_6LayoutINS5_IJiNS5_IJSB_iEEEiEEENS5_IJlNS5_IJSC_SB_EEElEEEEENSJ_INS5_IJNS5_IJSH_iEEENS5_IJSG_iEEEiEEENS5_IJNS5_IJSG_NSA_ILi8192EEEEEENS5_IJSC_lEEElEEEEEEEEaNS5_IJlSC_lEEENS4_8TiledMMAINS4_8MMA_AtomIJNS4_4SM904GMMA6SPARSE27GMMA_64x64x64_S32S8S8_SS_TNILNS12_9SparseSelE0EEEEEENSJ_ISD_NS5_IJSC_NSA_ILi0EEES18_EEEEENS5_IJNS4_10UnderscoreES1B_S1B_EEEEENS4_13SM90_TMA_LOADENS4_14ComposedLayoutINS4_7SwizzleILi2ELi4ELi3EEENS4_25smem_sparse_ptr_flag_bitsILi2ELi8EEENSJ_INS5_IJNS5_IJSC_NSA_ILi8EEEEEENS5_IJSB_SH_EEEEEENS5_IJNS5_IJS18_SG_EEESM_EEEEEEEvNS4_8identityENS4_23SM90_TMA_LOAD_MULTICASTENS1F_INS1G_ILi3ELi4ELi3EEENS4_18smem_ptr_flag_bitsILi8EEENSJ_INS5_IJS1K_SG_EEENS5_IJSG_SC_EEEEEEEvS1S_EENS_8epilogue10collective6detail29Sm90TmaWarpSpecializedAdapterINS23_15DefaultEpilogueIiNS5_IJSC_llEEES27_NS22_6thread17LinearCombinationIiLi1EiiLNS28_9ScaleType4KindE0ELNS_15FloatRoundStyleE2EiEENS1_15EpilogueDefaultEEEEEvvEEEEvNT_6ParamsE)
        /*0020*/ 	.word	0x00000000
.L_16:


//--------------------- .nv.compat                --------------------------
	.section	.nv.compat,"",@"SHT_CUDA_COMPAT_INFO"
	.align	4
        /*0000*/ 	.byte	0x02, 0x09, 0x01, 0x00, 0x02, 0x02, 0x04, 0x00, 0x02, 0x05, 0x05, 0x00, 0x03, 0x07, 0x01, 0x01
        /*0010*/ 	.byte	0x02, 0x03, 0x01, 0x00, 0x02, 0x06, 0x01, 0x00, 0x04, 0x0b, 0x08, 0x00, 0x00, 0x00, 0x00, 0x00
        /*0020*/ 	.byte	0x00, 0x00, 0x00, 0x00


//--------------------- .nv.info._ZN7cutlass13device_kernelINS_4gemm6kernel13GemmUniversalIN4cute5tupleIJiiiiEEENS1_10collective13CollectiveMmaINS1_40MainloopSm90TmaGmmaWarpSpecializedSparseILi12ENS5_IJNS4_1CILi2EEENSA_ILi1EEESC_EEENS1_35KernelTmaWarpSpecializedCooperativeEEENS5_IJNSA_ILi128EEENSA_ILi64EEESG_EEEaNS5_IJNS4_6LayoutINS5_IJiNS5_IJSB_iEEEiEEENS5_IJlNS5_IJSC_SB_EEElEEEEENSJ_INS5_IJNS5_IJSH_iEEENS5_IJSG_iEEEiEEENS5_IJNS5_IJSG_NSA_ILi8192EEEEEENS5_IJSC_lEEElEEEEEEEEaNS5_IJlSC_lEEENS4_8TiledMMAINS4_8MMA_AtomIJNS4_4SM904GMMA6SPARSE27GMMA_64x64x64_S32S8S8_SS_TNILNS12_9SparseSelE0EEEEEENSJ_ISD_NS5_IJSC_NSA_ILi0EEES18_EEEEENS5_IJNS4_10UnderscoreES1B_S1B_EEEEENS4_13SM90_TMA_LOADENS4_14ComposedLayoutINS4_7SwizzleILi2ELi4ELi3EEENS4_25smem_sparse_ptr_flag_bitsILi2ELi8EEENSJ_INS5_IJNS5_IJSC_NSA_ILi8EEEEEENS5_IJSB_SH_EEEEEENS5_IJNS5_IJS18_SG_EEESM_EEEEEEEvNS4_8identityENS4_23SM90_TMA_LOAD_MULTICASTENS1F_INS1G_ILi3ELi4ELi3EEENS4_18smem_ptr_flag_bitsILi8EEENSJ_INS5_IJS1K_SG_EEENS5_IJSG_SC_EEEEEEEvS1S_EENS_8epilogue10collective6detail29Sm90TmaWarpSpecializedAdapterINS23_15DefaultEpilogueIiNS5_IJSC_llEEES27_NS22_6thread17LinearCombinationIiLi1EiiLNS28_9ScaleType4KindE0ELNS_15FloatRoundStyleE2EiEENS1_15EpilogueDefaultEEEEEvvEEEEvNT_6ParamsE --------------------------
	.section	.nv.info._ZN7cutlass13device_kernelINS_4gemm6kernel13GemmUniversalIN4cute5tupleIJiiiiEEENS1_10collective13CollectiveMmaINS1_40MainloopSm90TmaGmmaWarpSpecializedSparseILi12ENS5_IJNS4_1CILi2EEENSA_ILi1EEESC_EEENS1_35KernelTmaWarpSpecializedCooperativeEEENS5_IJNSA_ILi128EEENSA_ILi64EEESG_EEEaNS5_IJNS4_6LayoutINS5_IJiNS5_IJSB_iEEEiEEENS5_IJlNS5_IJSC_SB_EEElEEEEENSJ_INS5_IJNS5_IJSH_iEEENS5_IJSG_iEEEiEEENS5_IJNS5_IJSG_NSA_ILi8192EEEEEENS5_IJSC_lEEElEEEEEEEEaNS5_IJlSC_lEEENS4_8TiledMMAINS4_8MMA_AtomIJNS4_4SM904GMMA6SPARSE27GMMA_64x64x64_S32S8S8_SS_TNILNS12_9SparseSelE0EEEEEENSJ_ISD_NS5_IJSC_NSA_ILi0EEES18_EEEEENS5_IJNS4_10UnderscoreES1B_S1B_EEEEENS4_13SM90_TMA_LOADENS4_14ComposedLayoutINS4_7SwizzleILi2ELi4ELi3EEENS4_25smem_sparse_ptr_flag_bitsILi2ELi8EEENSJ_INS5_IJNS5_IJSC_NSA_ILi8EEEEEENS5_IJSB_SH_EEEEEENS5_IJNS5_IJS18_SG_EEESM_EEEEEEEvNS4_8identityENS4_23SM90_TMA_LOAD_MULTICASTENS1F_INS1G_ILi3ELi4ELi3EEENS4_18smem_ptr_flag_bitsILi8EEENSJ_INS5_IJS1K_SG_EEENS5_IJSG_SC_EEEEEEEvS1S_EENS_8epilogue10collective6detail29Sm90TmaWarpSpecializedAdapterINS23_15DefaultEpilogueIiNS5_IJSC_llEEES27_NS22_6thread17LinearCombinationIiLi1EiiLNS28_9ScaleType4KindE0ELNS_15FloatRoundStyleE2EiEENS1_15EpilogueDefaultEEEEEvvEEEEvNT_6ParamsE,"",@"SHT_CUDA_INFO"
	.sectionflags	@""
	.align	4


	//----- nvinfo : EIATTR_CUDA_API_VERSION
	.align		4
        /*0000*/ 	.byte	0x04, 0x37
        /*0002*/ 	.short	(.L_18 - .L_17)
.L_17:
        /*0004*/ 	.word	0x00000082


	//----- nvinfo : EIATTR_KPARAM_INFO
	.align		4
.L_18:
        /*0008*/ 	.byte	0x04, 0x17
        /*000a*/ 	.short	(.L_20 - .L_19)
.L_19:
        /*000c*/ 	.word	0x00000000
        /*0010*/ 	.short	0x0000
        /*0012*/ 	.short	0x0070
        /*0014*/ 	.byte	0x00, 0xf0, 0x01, 0x14


	//----- nvinfo : EIATTR_SPARSE_MMA_MASK
	.align		4
.L_20:
        /*0018*/ 	.byte	0x03, 0x50
        /*001a*/ 	.short	0x0004


	//----- nvinfo : EIATTR_MAXREG_COUNT
	.align		4
        /*001c*/ 	.byte	0x03, 0x1b
        /*001e*/ 	.short	0x00a8


	//----- nvinfo : EIATTR_NUM_BARRIERS
	.align		4
        /*0020*/ 	.byte	0x02, 0x4c
        /*0022*/ 	.byte	0x01
	.zero		1


	//----- nvinfo : EIATTR_MERCURY_ISA_VERSION
	.align		4
        /*0024*/ 	.byte	0x03, 0x5f
        /*0026*/ 	.short	0x0101


	//----- nvinfo : EIATTR_INT_WARP_WIDE_INSTR_OFFSETS
	.align		4
        /*0028*/ 	.byte	0x04, 0x31
        /*002a*/ 	.short	(.L_22 - .L_21)


	//   ....[0]....
.L_21:
        /*002c*/ 	.word	0x00000630


	//   ....[1]....
        /*0030*/ 	.word	0x00000770


	//   ....[2]....
        /*0034*/ 	.word	0x00000810


	//----- nvinfo : EIATTR_COOP_GROUP_MASK_REGIDS
	.align		4
.L_22:
        /*0038*/ 	.byte	0x04, 0x29
        /*003a*/ 	.short	(.L_24 - .L_23)


	//   ....[0]....
.L_23:
        /*003c*/ 	.word	0xffffffff


	//   ....[1]....
        /*0040*/ 	.word	0xffffffff


	//   ....[2]....
        /*0044*/ 	.word	0xffffffff


	//   ....[3]....
        /*0048*/ 	.word	0xffffffff


	//   ....[4]....
        /*004c*/ 	.word	0xffffffff


	//   ....[5]....
        /*0050*/ 	.word	0xffffffff


	//----- nvinfo : EIATTR_COOP_GROUP_INSTR_OFFSETS
	.align		4
.L_24:
        /*0054*/ 	.byte	0x04, 0x28
        /*0056*/ 	.short	(.L_26 - .L_25)


	//   ....[0]....
.L_25:
        /*0058*/ 	.word	0x00000060


	//   ....[1]....
        /*005c*/ 	.word	0x00000070


	//   ....[2]....
        /*0060*/ 	.word	0x00000160


	//   ....[3]....
        /*0064*/ 	.word	0x00000440


	//   ....[4]....
        /*0068*/ 	.word	0x00000940


	//   ....[5]....
        /*006c*/ 	.word	0x000013c0


	//----- nvinfo : EIATTR_REG_RECONFIG
	.align		4
.L_26:
        /*0070*/ 	.byte	0x01, 0x54
	.zero		2


	//----- nvinfo : EIATTR_MBARRIER_INSTR_OFFSETS
	.align		4
        /*0074*/ 	.byte	0x04, 0x39
        /*0076*/ 	.short	(.L_28 - .L_27)


	//   ....[0]....
.L_27:
        /*0078*/ 	.word	0x00000280
        /*007c*/ 	.word	0x000000ff
        /*0080*/ 	.word	0x00000000
        /*0084*/ 	.short	0x0100
        /*0086*/ 	.byte	0x08
	.zero		1


	//   ....[1]....
        /*0088*/ 	.word	0x00000290
        /*008c*/ 	.word	0x000000ff
        /*0090*/ 	.word	0x00000060
        /*0094*/ 	.short	0x0100
        /*0096*/ 	.byte	0x08
	.zero		1


	//   ....[2]....
        /*0098*/ 	.word	0x000002a0
        /*009c*/ 	.word	0x000000ff
        /*00a0*/ 	.word	0x00000008
        /*00a4*/ 	.short	0x0100
        /*00a6*/ 	.byte	0x08
	.zero		1


	//   ....[3]....
        /*00a8*/ 	.word	0x000002b0
        /*00ac*/ 	.word	0x000000ff
        /*00b0*/ 	.word	0x00000068
        /*00b4*/ 	.short	0x0100
        /*00b6*/ 	.byte	0x08
	.zero		1


	//   ....[4]....
        /*00b8*/ 	.word	0x000002c0
        /*00bc*/ 	.word	0x000000ff
        /*00c0*/ 	.word	0x00000010
        /*00c4*/ 	.short	0x0100
        /*00c6*/ 	.byte	0x08
	.zero		1


	//   ....[5]....
        /*00c8*/ 	.word	0x000002d0
        /*00cc*/ 	.word	0x000000ff
        /*00d0*/ 	.word	0x00000070
        /*00d4*/ 	.short	0x0100
        /*00d6*/ 	.byte	0x08
	.zero		1


	//   ....[6]....
        /*00d8*/ 	.word	0x000002e0
        /*00dc*/ 	.word	0x000000ff
        /*00e0*/ 	.word	0x00000018
        /*00e4*/ 	.short	0x0100
        /*00e6*/ 	.byte	0x08
	.zero		1


	//   ....[7]....
        /*00e8*/ 	.word	0x000002f0
        /*00ec*/ 	.word	0x000000ff
        /*00f0*/ 	.word	0x00000078
        /*00f4*/ 	.short	0x0100
        /*00f6*/ 	.byte	0x08
	.zero		1


	//   ....[8]....
        /*00f8*/ 	.word	0x00000300
        /*00fc*/ 	.word	0x000000ff
        /*0100*/ 	.word	0x00000020
        /*0104*/ 	.short	0x0100
        /*0106*/ 	.byte	0x08
	.zero		1


	//   ....[9]....
        /*0108*/ 	.word	0x00000310
        /*010c*/ 	.word	0x000000ff
        /*0110*/ 	.word	0x00000080
        /*0114*/ 	.short	0x0100
        /*0116*/ 	.byte	0x08
	.zero		1


	//   ....[10]....
        /*0118*/ 	.word	0x00000320
        /*011c*/ 	.word	0x000000ff
        /*0120*/ 	.word	0x00000028
        /*0124*/ 	.short	0x0100
        /*0126*/ 	.byte	0x08
	.zero		1


	//   ....[11]....
        /*0128*/ 	.word	0x00000330
        /*012c*/ 	.word	0x000000ff
        /*0130*/ 	.word	0x00000088
        /*0134*/ 	.short	0x0100
        /*0136*/ 	.byte	0x08
	.zero		1


	//   ....[12]....
        /*0138*/ 	.word	0x00000340
        /*013c*/ 	.word	0x000000ff
        /*0140*/ 	.word	0x00000030
        /*0144*/ 	.short	0x0100
        /*0146*/ 	.byte	0x08
	.zero		1


	//   ....[13]....
        /*0148*/ 	.word	0x00000350
        /*014c*/ 	.word	0x000000ff
        /*0150*/ 	.word	0x00000090
        /*0154*/ 	.short	0x0100
        /*0156*/ 	.byte	0x08
	.zero		1


	//   ....[14]....
        /*0158*/ 	.word	0x00000360
        /*015c*/ 	.word	0x000000ff
        /*0160*/ 	.word	0x00000038
        /*0164*/ 	.short	0x0100
        /*0166*/ 	.byte	0x08
	.zero		1


	//   ....[15]....
        /*0168*/ 	.word	0x00000370
        /*016c*/ 	.word	0x000000ff
        /*0170*/ 	.word	0x00000098
        /*0174*/ 	.short	0x0100
        /*0176*/ 	.byte	0x08
	.zero		1


	//   ....[16]....
        /*0178*/ 	.word	0x00000380
        /*017c*/ 	.word	0x000000ff
        /*0180*/ 	.word	0x00000040
        /*0184*/ 	.short	0x0100
        /*0186*/ 	.byte	0x08
	.zero		1


	//   ....[17]....
        /*0188*/ 	.word	0x00000390
        /*018c*/ 	.word	0x000000ff
        /*0190*/ 	.word	0x000000a0
        /*0194*/ 	.short	0x0100
        /*0196*/ 	.byte	0x08
	.zero		1


	//   ....[18]....
        /*0198*/ 	.word	0x000003a0
        /*019c*/ 	.word	0x000000ff
        /*01a0*/ 	.word	0x00000048
        /*01a4*/ 	.short	0x0100
        /*01a6*/ 	.byte	0x08
	.zero		1


	//   ....[19]....
        /*01a8*/ 	.word	0x000003b0
        /*01ac*/ 	.word	0x000000ff
        /*01b0*/ 	.word	0x000000a8
        /*01b4*/ 	.short	0x0100
        /*01b6*/ 	.byte	0x08
	.zero		1


	//   ....[20]....
        /*01b8*/ 	.word	0x000003c0
        /*01bc*/ 	.word	0x000000ff
        /*01c0*/ 	.word	0x00000050
        /*01c4*/ 	.short	0x0100
        /*01c6*/ 	.byte	0x08
	.zero		1


	//   ....[21]....
        /*01c8*/ 	.word	0x000003d0
        /*01cc*/ 	.word	0x000000ff
        /*01d0*/ 	.word	0x000000b0
        /*01d4*/ 	.short	0x0100
        /*01d6*/ 	.byte	0x08
	.zero		1


	//   ....[22]....
        /*01d8*/ 	.word	0x000003e0
        /*01dc*/ 	.word	0x000000ff
        /*01e0*/ 	.word	0x00000058
        /*01e4*/ 	.short	0x0100
        /*01e6*/ 	.byte	0x08
	.zero		1


	//   ....[23]....
        /*01e8*/ 	.word	0x000003f0
        /*01ec*/ 	.word	0x000000ff
        /*01f0*/ 	.word	0x000000b8
        /*01f4*/ 	.short	0x0100
        /*01f6*/ 	.byte	0x08
	.zero		1


	//   ....[24]....
        /*01f8*/ 	.word	0x00000870
        /*01fc*/ 	.word	0x000000ff
        /*0200*/ 	.word	0x000000d0
        /*0204*/ 	.short	0x0100
        /*0206*/ 	.byte	0x06
	.zero		1


	//   ....[25]....
        /*0208*/ 	.word	0x000008e0
        /*020c*/ 	.word	0x000000ff
        /*0210*/ 	.word	0x000000d8
        /*0214*/ 	.short	0x0100
        /*0216*/ 	.byte	0x06
	.zero		1


	//   ....[26]....
        /*0218*/ 	.word	0x00001600
        /*021c*/ 	.word	0x000000ff
        /*0220*/ 	.word	0x00000000
        /*0224*/ 	.short	0x010a
        /*0226*/ 	.byte	0x08
	.zero		1


	//   ....[27]....
        /*0228*/ 	.word	0x000016f0
        /*022c*/ 	.word	0x000000ff
        /*0230*/ 	.word	0x00000000
        /*0234*/ 	.short	0x010a
        /*0236*/ 	.byte	0x08
	.zero		1


	//   ....[28]....
        /*0238*/ 	.word	0x000018a0
        /*023c*/ 	.word	0x00000012
        /*0240*/ 	.word	0x00000000
        /*0244*/ 	.short	0x0101
        /*0246*/ 	.byte	0x3f
	.zero		1


	//   ....[29]....
        /*0248*/ 	.word	0x00005290
        /*024c*/ 	.word	0x00000015
        /*0250*/ 	.word	0x00000060
        /*0254*/ 	.short	0x010a
        /*0256*/ 	.byte	0x3f
	.zero		1


	//   ....[30]....
        /*0258*/ 	.word	0x000056c0
        /*025c*/ 	.word	0x00000008
        /*0260*/ 	.word	0x000000d8
        /*0264*/ 	.short	0x0101
        /*0266*/ 	.byte	0x3f
	.zero		1


	//   ....[31]....
        /*0268*/ 	.word	0x00005e00
        /*026c*/ 	.word	0x00000007
        /*0270*/ 	.word	0x00000000
        /*0274*/ 	.short	0x010a
        /*0276*/ 	.byte	0x3f
	.zero		1


	//   ....[32]....
        /*0278*/ 	.word	0x00005e80
        /*027c*/ 	.word	0x00000008
        /*0280*/ 	.word	0x00000000
        /*0284*/ 	.short	0x010a
        /*0286*/ 	.byte	0x3f
	.zero		1


	//   ....[33]....
        /*0288*/ 	.word	0x00005f10
        /*028c*/ 	.word	0x00000009
        /*0290*/ 	.word	0x00000000
        /*0294*/ 	.short	0x010a
        /*0296*/ 	.byte	0x3f
	.zero		1


	//   ....[34]....
        /*0298*/ 	.word	0x00005fa0
        /*029c*/ 	.word	0x00000008
        /*02a0*/ 	.word	0x00000000
        /*02a4*/ 	.short	0x010a
        /*02a6*/ 	.byte	0x3f
	.zero		1


	//   ....[35]....
        /*02a8*/ 	.word	0x00006030
        /*02ac*/ 	.word	0x00000009
        /*02b0*/ 	.word	0x00000000
        /*02b4*/ 	.short	0x010a
        /*02b6*/ 	.byte	0x3f
	.zero		1


	//   ....[36]....
        /*02b8*/ 	.word	0x000060c0
        /*02bc*/ 	.word	0x00000008
        /*02c0*/ 	.word	0x00000000
        /*02c4*/ 	.short	0x010a
        /*02c6*/ 	.byte	0x3f
	.zero		1


	//   ....[37]....
        /*02c8*/ 	.word	0x00006150
        /*02cc*/ 	.word	0x00000009
        /*02d0*/ 	.word	0x00000000
        /*02d4*/ 	.short	0x010a
        /*02d6*/ 	.byte	0x3f
	.zero		1


	//   ....[38]....
        /*02d8*/ 	.word	0x000061e0
        /*02dc*/ 	.word	0x00000008
        /*02e0*/ 	.word	0x00000000
        /*02e4*/ 	.short	0x010a
        /*02e6*/ 	.byte	0x3f
	.zero		1


	//   ....[39]....
        /*02e8*/ 	.word	0x00006270
        /*02ec*/ 	.word	0x00000009
        /*02f0*/ 	.word	0x00000000
        /*02f4*/ 	.short	0x010a
        /*02f6*/ 	.byte	0x3f
	.zero		1


	//   ....[40]....
        /*02f8*/ 	.word	0x00006300
        /*02fc*/ 	.word	0x00000008
        /*0300*/ 	.word	0x00000000
        /*0304*/ 	.short	0x010a
        /*0306*/ 	.byte	0x3f
	.zero		1


	//   ....[41]....
        /*0308*/ 	.word	0x00006390
        /*030c*/ 	.word	0x0000000b
        /*0310*/ 	.word	0x00000000
        /*0314*/ 	.short	0x010a
        /*0316*/ 	.byte	0x3f
	.zero		1


	//   ....[42]....
        /*0318*/ 	.word	0x00006420
        /*031c*/ 	.word	0x00000003
        /*0320*/ 	.word	0x00000000
        /*0324*/ 	.short	0x010a
        /*0326*/ 	.byte	0x3f
	.zero		1


	//   ....[43]....
        /*0328*/ 	.word	0x00006490
        /*032c*/ 	.word	0x00000012
        /*0330*/ 	.word	0x00000000
        /*0334*/ 	.short	0x010a
        /*0336*/ 	.byte	0x3f
	.zero		1


	//   ....[44]....
        /*0338*/ 	.word	0x00006560
        /*033c*/ 	.word	0x00000015
        /*0340*/ 	.word	0x00000060
        /*0344*/ 	.short	0x010a
        /*0346*/ 	.byte	0x3f
	.zero		1


	//   ....[45]....
        /*0348*/ 	.word	0x00006630
        /*034c*/ 	.word	0x00000007
        /*0350*/ 	.word	0x00000000
        /*0354*/ 	.short	0x010a
        /*0356*/ 	.byte	0x3f
	.zero		1


	//   ....[46]....
        /*0358*/ 	.word	0x00006680
        /*035c*/ 	.word	0x00000008
        /*0360*/ 	.word	0x00000000
        /*0364*/ 	.short	0x010a
        /*0366*/ 	.byte	0x3f
	.zero		1


	//   ....[47]....
        /*0368*/ 	.word	0x000066d0
        /*036c*/ 	.word	0x00000009
        /*0370*/ 	.word	0x00000000
        /*0374*/ 	.short	0x010a
        /*0376*/ 	.byte	0x3f
	.zero		1


	//   ....[48]....
        /*0378*/ 	.word	0x00006720
        /*037c*/ 	.word	0x00000008
        /*0380*/ 	.word	0x00000000
        /*0384*/ 	.short	0x010a
        /*0386*/ 	.byte	0x3f
	.zero		1


	//   ....[49]....
        /*0388*/ 	.word	0x00006770
        /*038c*/ 	.word	0x00000009
        /*0390*/ 	.word	0x00000000
        /*0394*/ 	.short	0x010a
        /*0396*/ 	.byte	0x3f
	.zero		1


	//   ....[50]....
        /*0398*/ 	.word	0x000067c0
        /*039c*/ 	.word	0x00000008
        /*03a0*/ 	.word	0x00000000
        /*03a4*/ 	.short	0x010a
        /*03a6*/ 	.byte	0x3f
	.zero		1


	//   ....[51]....
        /*03a8*/ 	.word	0x00006810
        /*03ac*/ 	.word	0x00000009
        /*03b0*/ 	.word	0x00000000
        /*03b4*/ 	.short	0x010a
        /*03b6*/ 	.byte	0x3f
	.zero		1


	//   ....[52]....
        /*03b8*/ 	.word	0x00006860
        /*03bc*/ 	.word	0x00000008
        /*03c0*/ 	.word	0x00000000
        /*03c4*/ 	.short	0x010a
        /*03c6*/ 	.byte	0x3f
	.zero		1


	//   ....[53]....
        /*03c8*/ 	.word	0x000068b0
        /*03cc*/ 	.word	0x00000009
        /*03d0*/ 	.word	0x00000000
        /*03d4*/ 	.short	0x010a
        /*03d6*/ 	.byte	0x3f
	.zero		1


	//   ....[54]....
        /*03d8*/ 	.word	0x00006900
        /*03dc*/ 	.word	0x00000008
        /*03e0*/ 	.word	0x00000000
        /*03e4*/ 	.short	0x010a
        /*03e6*/ 	.byte	0x3f
	.zero		1


	//   ....[55]....
        /*03e8*/ 	.word	0x00006950
        /*03ec*/ 	.word	0x0000000b
        /*03f0*/ 	.word	0x00000000
        /*03f4*/ 	.short	0x010a
        /*03f6*/ 	.byte	0x3f
	.zero		1


	//----- nvinfo : EIATTR_NUM_MBARRIERS
	.align		4
.L_28:
        /*03f8*/ 	.byte	0x03, 0x38
        /*03fa*/ 	.short	0x001a


	//----- nvinfo : EIATTR_EXIT_INSTR_OFFSETS
	.align		4
        /*03fc*/ 	.byte	0x04, 0x1c
        /*03fe*/ 	.short	(.L_30 - .L_29)


	//   ....[0]....
.L_29:
        /*0400*/ 	.word	0x00000aa0


	//   ....[1]....
        /*0404*/ 	.word	0x00001290


	//   ....[2]....
        /*0408*/ 	.word	0x00004970


	//   ....[3]....
        /*040c*/ 	.word	0x00004ed0


	//   ....[4]....
        /*0410*/ 	.word	0x00006470


	//----- nvinfo : EIATTR_MAX_THREADS
	.align		4
.L_30:
        /*0414*/ 	.byte	0x04, 0x05
        /*0416*/ 	.short	(.L_32 - .L_31)
.L_31:
        /*0418*/ 	.word	0x00000180
        /*041c*/ 	.word	0x00000001
        /*0420*/ 	.word	0x00000001


	//----- nvinfo : EIATTR_CRS_STACK_SIZE
	.align		4
.L_32:
        /*0424*/ 	.byte	0x04, 0x1e
        /*0426*/ 	.short	(.L_34 - .L_33)
.L_33:
        /*0428*/ 	.word	0x00000000


	//----- nvinfo : EIATTR_CBANK_PARAM_SIZE
	.align		4
.L_34:
        /*042c*/ 	.byte	0x03, 0x19
        /*042e*/ 	.short	0x0570


	//----- nvinfo : EIATTR_PARAM_CBANK
	.align		4
        /*0430*/ 	.byte	0x04, 0x0a
        /*0432*/ 	.short	(.L_36 - .L_35)
	.align		4
.L_35:
        /*0434*/ 	.word	index@(.nv.constant0._ZN7cutlass13device_kernelINS_4gemm6kernel13GemmUniversalIN4cute5tupleIJiiiiEEENS1_10collective13CollectiveMmaINS1_40MainloopSm90TmaGmmaWarpSpecializedSparseILi12ENS5_IJNS4_1CILi2EEENSA_ILi1EEESC_EEENS1_35KernelTmaWarpSpecializedCooperativeEEENS5_IJNSA_ILi128EEENSA_ILi64EEESG_EEEaNS5_IJNS4_6LayoutINS5_IJiNS5_IJSB_iEEEiEEENS5_IJlNS5_IJSC_SB_EEElEEEEENSJ_INS5_IJNS5_IJSH_iEEENS5_IJSG_iEEEiEEENS5_IJNS5_IJSG_NSA_ILi8192EEEEEENS5_IJSC_lEEElEEEEEEEEaNS5_IJlSC_lEEENS4_8TiledMMAINS4_8MMA_AtomIJNS4_4SM904GMMA6SPARSE27GMMA_64x64x64_S32S8S8_SS_TNILNS12_9SparseSelE0EEEEEENSJ_ISD_NS5_IJSC_NSA_ILi0EEES18_EEEEENS5_IJNS4_10UnderscoreES1B_S1B_EEEEENS4_13SM90_TMA_LOADENS4_14ComposedLayoutINS4_7SwizzleILi2ELi4ELi3EEENS4_25smem_sparse_ptr_flag_bitsILi2ELi8EEENSJ_INS5_IJNS5_IJSC_NSA_ILi8EEEEEENS5_IJSB_SH_EEEEEENS5_IJNS5_IJS18_SG_EEESM_EEEEEEEvNS4_8identityENS4_23SM90_TMA_LOAD_MULTICASTENS1F_INS1G_ILi3ELi4ELi3EEENS4_18smem_ptr_flag_bitsILi8EEENSJ_INS5_IJS1K_SG_EEENS5_IJSG_SC_EEEEEEEvS1S_EENS_8epilogue10collective6detail29Sm90TmaWarpSpecializedAdapterINS23_15DefaultEpilogueIiNS5_IJSC_llEEES27_NS22_6thread17LinearCombinationIiLi1EiiLNS28_9ScaleType4KindE0ELNS_15FloatRoundStyleE2EiEENS1_15EpilogueDefaultEEEEEvvEEEEvNT_6ParamsE)
        /*0438*/ 	.short	0x0210
        /*043a*/ 	.short	0x0570


	//----- nvinfo : EIATTR_SW_WAR
	.align		4
.L_36:
        /*043c*/ 	.byte	0x04, 0x36
        /*043e*/ 	.short	(.L_38 - .L_37)
.L_37:
        /*0440*/ 	.word	0x00000008
.L_38:


//--------------------- .nv.callgraph             --------------------------
	.section	.nv.callgraph,"",@"SHT_CUDA_CALLGRAPH"
	.align	4
	.sectionentsize	8
	.align		4
        /*0000*/ 	.word	0x00000000
	.align		4
        /*0004*/ 	.word	0xffffffff
	.align		4
        /*0008*/ 	.word	0x00000000
	.align		4
        /*000c*/ 	.word	0xfffffffe
	.align		4
        /*0010*/ 	.word	0x00000000
	.align		4
        /*0014*/ 	.word	0xfffffffd
	.align		4
        /*0018*/ 	.word	0x00000000
	.align		4
        /*001c*/ 	.word	0xfffffffc


//--------------------- .nv.constant4             --------------------------
	.section	.nv.constant4,"a",@progbits
	.align	8
	.align		8
.nv.constant4:
        /*0000*/ 	.dword	_ZN39_INTERNAL_f228e6c9_4_k_cu_89ba0907_26634cuda3std3__45__cpo5beginE
	.align		8
        /*0008*/ 	.dword	_ZN39_INTERNAL_f228e6c9_4_k_cu_89ba0907_26634cuda3std3__45__cpo3endE
	.align		8
        /*0010*/ 	.dword	_ZN39_INTERNAL_f228e6c9_4_k_cu_89ba0907_26634cuda3std3__45__cpo6cbeginE
	.align		8
        /*0018*/ 	.dword	_ZN39_INTERNAL_f228e6c9_4_k_cu_89ba0907_26634cuda3std3__45__cpo4cendE
	.align		8
        /*0020*/ 	.dword	_ZN39_INTERNAL_f228e6c9_4_k_cu_89ba0907_26634cuda3std3__441_GLOBAL__N__f228e6c9_4_k_cu_89ba0907_26636ignoreE
	.align		8
        /*0028*/ 	.dword	_ZN39_INTERNAL_f228e6c9_4_k_cu_89ba0907_26634cuda3std3__419piecewise_constructE
	.align		8
        /*0030*/ 	.dword	_ZN39_INTERNAL_f228e6c9_4_k_cu_89ba0907_26634cuda3std3__48in_placeE
	.align		8
        /*0038*/ 	.dword	_ZN39_INTERNAL_f228e6c9_4_k_cu_89ba0907_26634cuda3std6ranges3__45__cpo4swapE
	.align		8
        /*0040*/ 	.dword	_ZN39_INTERNAL_f228e6c9_4_k_cu_89ba0907_26634cuda3std6ranges3__45__cpo9iter_moveE
	.align		8
        /*0048*/ 	.dword	_ZN39_INTERNAL_f228e6c9_4_k_cu_89ba0907_26634cute7productE
	.align		8
        /*0050*/ 	.dword	_ZN39_INTERNAL_f228e6c9_4_k_cu_89ba0907_26634cute1_E


//--------------------- .text._ZN7cutlass13device_kernelINS_4gemm6kernel13GemmUniversalIN4cute5tupleIJiiiiEEENS1_10collective13CollectiveMmaINS1_40MainloopSm90TmaGmmaWarpSpecializedSparseILi12ENS5_IJNS4_1CILi2EEENSA_ILi1EEESC_EEENS1_35KernelTmaWarpSpecializedCooperativeEEENS5_IJNSA_ILi128EEENSA_ILi64EEESG_EEEaNS5_IJNS4_6LayoutINS5_IJiNS5_IJSB_iEEEiEEENS5_IJlNS5_IJSC_SB_EEElEEEEENSJ_INS5_IJNS5_IJSH_iEEENS5_IJSG_iEEEiEEENS5_IJNS5_IJSG_NSA_ILi8192EEEEEENS5_IJSC_lEEElEEEEEEEEaNS5_IJlSC_lEEENS4_8TiledMMAINS4_8MMA_AtomIJNS4_4SM904GMMA6SPARSE27GMMA_64x64x64_S32S8S8_SS_TNILNS12_9SparseSelE0EEEEEENSJ_ISD_NS5_IJSC_NSA_ILi0EEES18_EEEEENS5_IJNS4_10UnderscoreES1B_S1B_EEEEENS4_13SM90_TMA_LOADENS4_14ComposedLayoutINS4_7SwizzleILi2ELi4ELi3EEENS4_25smem_sparse_ptr_flag_bitsILi2ELi8EEENSJ_INS5_IJNS5_IJSC_NSA_ILi8EEEEEENS5_IJSB_SH_EEEEEENS5_IJNS5_IJS18_SG_EEESM_EEEEEEEvNS4_8identityENS4_23SM90_TMA_LOAD_MULTICASTENS1F_INS1G_ILi3ELi4ELi3EEENS4_18smem_ptr_flag_bitsILi8EEENSJ_INS5_IJS1K_SG_EEENS5_IJSG_SC_EEEEEEEvS1S_EENS_8epilogue10collective6detail29Sm90TmaWarpSpecializedAdapterINS23_15DefaultEpilogueIiNS5_IJSC_llEEES27_NS22_6thread17LinearCombinationIiLi1EiiLNS28_9ScaleType4KindE0ELNS_15FloatRoundStyleE2EiEENS1_15EpilogueDefaultEEEEEvvEEEEvNT_6ParamsE --------------------------
	.section	.text._ZN7cutlass13device_kernelINS_4gemm6kernel13GemmUniversalIN4cute5tupleIJiiiiEEENS1_10collective13CollectiveMmaINS1_40MainloopSm90TmaGmmaWarpSpecializedSparseILi12ENS5_IJNS4_1CILi2EEENSA_ILi1EEESC_EEENS1_35KernelTmaWarpSpecializedCooperativeEEENS5_IJNSA_ILi128EEENSA_ILi64EEESG_EEEaNS5_IJNS4_6LayoutINS5_IJiNS5_IJSB_iEEEiEEENS5_IJlNS5_IJSC_SB_EEElEEEEENSJ_INS5_IJNS5_IJSH_iEEENS5_IJSG_iEEEiEEENS5_IJNS5_IJSG_NSA_ILi8192EEEEEENS5_IJSC_lEEElEEEEEEEEaNS5_IJlSC_lEEENS4_8TiledMMAINS4_8MMA_AtomIJNS4_4SM904GMMA6SPARSE27GMMA_64x64x64_S32S8S8_SS_TNILNS12_9SparseSelE0EEEEEENSJ_ISD_NS5_IJSC_NSA_ILi0EEES18_EEEEENS5_IJNS4_10UnderscoreES1B_S1B_EEEEENS4_13SM90_TMA_LOADENS4_14ComposedLayoutINS4_7SwizzleILi2ELi4ELi3EEENS4_25smem_sparse_ptr_flag_bitsILi2ELi8EEENSJ_INS5_IJNS5_IJSC_NSA_ILi8EEEEEENS5_IJSB_SH_EEEEEENS5_IJNS5_IJS18_SG_EEESM_EEEEEEEvNS4_8identityENS4_23SM90_TMA_LOAD_MULTICASTENS1F_INS1G_ILi3ELi4ELi3EEENS4_18smem_ptr_flag_bitsILi8EEENSJ_INS5_IJS1K_SG_EEENS5_IJSG_SC_EEEEEEEvS1S_EENS_8epilogue10collective6detail29Sm90TmaWarpSpecializedAdapterINS23_15DefaultEpilogueIiNS5_IJSC_llEEES27_NS22_6thread17LinearCombinationIiLi1EiiLNS28_9ScaleType4KindE0ELNS_15FloatRoundStyleE2EiEENS1_15EpilogueDefaultEEEEEvvEEEEvNT_6ParamsE,"ax",@progbits
	.align	128
.text._ZN7cutlass13device_kernelINS_4gemm6kernel13GemmUniversalIN4cute5tupleIJiiiiEEENS1_10collective13CollectiveMmaINS1_40MainloopSm90TmaGmmaWarpSpecializedSparseILi12ENS5_IJNS4_1CILi2EEENSA_ILi1EEESC_EEENS1_35KernelTmaWarpSpecializedCooperativeEEENS5_IJNSA_ILi128EEENSA_ILi64EEESG_EEEaNS5_IJNS4_6LayoutINS5_IJiNS5_IJSB_iEEEiEEENS5_IJlNS5_IJSC_SB_EEElEEEEENSJ_INS5_IJNS5_IJSH_iEEENS5_IJSG_iEEEiEEENS5_IJNS5_IJSG_NSA_ILi8192EEEEEENS5_IJSC_lEEElEEEEEEEEaNS5_IJlSC_lEEENS4_8TiledMMAINS4_8MMA_AtomIJNS4_4SM904GMMA6SPARSE27GMMA_64x64x64_S32S8S8_SS_TNILNS12_9SparseSelE0EEEEEENSJ_ISD_NS5_IJSC_NSA_ILi0EEES18_EEEEENS5_IJNS4_10UnderscoreES1B_S1B_EEEEENS4_13SM90_TMA_LOADENS4_14ComposedLayoutINS4_7SwizzleILi2ELi4ELi3EEENS4_25smem_sparse_ptr_flag_bitsILi2ELi8EEENSJ_INS5_IJNS5_IJSC_NSA_ILi8EEEEEENS5_IJSB_SH_EEEEEENS5_IJNS5_IJS18_SG_EEESM_EEEEEEEvNS4_8identityENS4_23SM90_TMA_LOAD_MULTICASTENS1F_INS1G_ILi3ELi4ELi3EEENS4_18smem_ptr_flag_bitsILi8EEENSJ_INS5_IJS1K_SG_EEENS5_IJSG_SC_EEEEEEEvS1S_EENS_8epilogue10collective6detail29Sm90TmaWarpSpecializedAdapterINS23_15DefaultEpilogueIiNS5_IJSC_llEEES27_NS22_6thread17LinearCombinationIiLi1EiiLNS28_9ScaleType4KindE0ELNS_15FloatRoundStyleE2EiEENS1_15EpilogueDefaultEEEEEvvEEEEvNT_6ParamsE:
        .type           _ZN7cutlass13device_kernelINS_4gemm6kernel13GemmUniversalIN4cute5tupleIJiiiiEEENS1_10collective13CollectiveMmaINS1_40MainloopSm90TmaGmmaWarpSpecializedSparseILi12ENS5_IJNS4_1CILi2EEENSA_ILi1EEESC_EEENS1_35KernelTmaWarpSpecializedCooperativeEEENS5_IJNSA_ILi128EEENSA_ILi64EEESG_EEEaNS5_IJNS4_6LayoutINS5_IJiNS5_IJSB_iEEEiEEENS5_IJlNS5_IJSC_SB_EEElEEEEENSJ_INS5_IJNS5_IJSH_iEEENS5_IJSG_iEEEiEEENS5_IJNS5_IJSG_NSA_ILi8192EEEEEENS5_IJSC_lEEElEEEEEEEEaNS5_IJlSC_lEEENS4_8TiledMMAINS4_8MMA_AtomIJNS4_4SM904GMMA6SPARSE27GMMA_64x64x64_S32S8S8_SS_TNILNS12_9SparseSelE0EEEEEENSJ_ISD_NS5_IJSC_NSA_ILi0EEES18_EEEEENS5_IJNS4_10UnderscoreES1B_S1B_EEEEENS4_13SM90_TMA_LOADENS4_14ComposedLayoutINS4_7SwizzleILi2ELi4ELi3EEENS4_25smem_sparse_ptr_flag_bitsILi2ELi8EEENSJ_INS5_IJNS5_IJSC_NSA_ILi8EEEEEENS5_IJSB_SH_EEEEEENS5_IJNS5_IJS18_SG_EEESM_EEEEEEEvNS4_8identityENS4_23SM90_TMA_LOAD_MULTICASTENS1F_INS1G_ILi3ELi4ELi3EEENS4_18smem_ptr_flag_bitsILi8EEENSJ_INS5_IJS1K_SG_EEENS5_IJSG_SC_EEEEEEEvS1S_EENS_8epilogue10collective6detail29Sm90TmaWarpSpecializedAdapterINS23_15DefaultEpilogueIiNS5_IJSC_llEEES27_NS22_6thread17LinearCombinationIiLi1EiiLNS28_9ScaleType4KindE0ELNS_15FloatRoundStyleE2EiEENS1_15EpilogueDefaultEEEEEvvEEEEvNT_6ParamsE,@function
        .size           _ZN7cutlass13device_kernelINS_4gemm6kernel13GemmUniversalIN4cute5tupleIJiiiiEEENS1_10collective13CollectiveMmaINS1_40MainloopSm90TmaGmmaWarpSpecializedSparseILi12ENS5_IJNS4_1CILi2EEENSA_ILi1EEESC_EEENS1_35KernelTmaWarpSpecializedCooperativeEEENS5_IJNSA_ILi128EEENSA_ILi64EEESG_EEEaNS5_IJNS4_6LayoutINS5_IJiNS5_IJSB_iEEEiEEENS5_IJlNS5_IJSC_SB_EEElEEEEENSJ_INS5_IJNS5_IJSH_iEEENS5_IJSG_iEEEiEEENS5_IJNS5_IJSG_NSA_ILi8192EEEEEENS5_IJSC_lEEElEEEEEEEEaNS5_IJlSC_lEEENS4_8TiledMMAINS4_8MMA_AtomIJNS4_4SM904GMMA6SPARSE27GMMA_64x64x64_S32S8S8_SS_TNILNS12_9SparseSelE0EEEEEENSJ_ISD_NS5_IJSC_NSA_ILi0EEES18_EEEEENS5_IJNS4_10UnderscoreES1B_S1B_EEEEENS4_13SM90_TMA_LOADENS4_14ComposedLayoutINS4_7SwizzleILi2ELi4ELi3EEENS4_25smem_sparse_ptr_flag_bitsILi2ELi8EEENSJ_INS5_IJNS5_IJSC_NSA_ILi8EEEEEENS5_IJSB_SH_EEEEEENS5_IJNS5_IJS18_SG_EEESM_EEEEEEEvNS4_8identityENS4_23SM90_TMA_LOAD_MULTICASTENS1F_INS1G_ILi3ELi4ELi3EEENS4_18smem_ptr_flag_bitsILi8EEENSJ_INS5_IJS1K_SG_EEENS5_IJSG_SC_EEEEEEEvS1S_EENS_8epilogue10collective6detail29Sm90TmaWarpSpecializedAdapterINS23_15DefaultEpilogueIiNS5_IJSC_llEEES27_NS22_6thread17LinearCombinationIiLi1EiiLNS28_9ScaleType4KindE0ELNS_15FloatRoundStyleE2EiEENS1_15EpilogueDefaultEEEEEvvEEEEvNT_6ParamsE,(.L_x_141 - _ZN7cutlass13device_kernelINS_4gemm6kernel13GemmUniversalIN4cute5tupleIJiiiiEEENS1_10collective13CollectiveMmaINS1_40MainloopSm90TmaGmmaWarpSpecializedSparseILi12ENS5_IJNS4_1CILi2EEENSA_ILi1EEESC_EEENS1_35KernelTmaWarpSpecializedCooperativeEEENS5_IJNSA_ILi128EEENSA_ILi64EEESG_EEEaNS5_IJNS4_6LayoutINS5_IJiNS5_IJSB_iEEEiEEENS5_IJlNS5_IJSC_SB_EEElEEEEENSJ_INS5_IJNS5_IJSH_iEEENS5_IJSG_iEEEiEEENS5_IJNS5_IJSG_NSA_ILi8192EEEEEENS5_IJSC_lEEElEEEEEEEEaNS5_IJlSC_lEEENS4_8TiledMMAINS4_8MMA_AtomIJNS4_4SM904GMMA6SPARSE27GMMA_64x64x64_S32S8S8_SS_TNILNS12_9SparseSelE0EEEEEENSJ_ISD_NS5_IJSC_NSA_ILi0EEES18_EEEEENS5_IJNS4_10UnderscoreES1B_S1B_EEEEENS4_13SM90_TMA_LOADENS4_14ComposedLayoutINS4_7SwizzleILi2ELi4ELi3EEENS4_25smem_sparse_ptr_flag_bitsILi2ELi8EEENSJ_INS5_IJNS5_IJSC_NSA_ILi8EEEEEENS5_IJSB_SH_EEEEEENS5_IJNS5_IJS18_SG_EEESM_EEEEEEEvNS4_8identityENS4_23SM90_TMA_LOAD_MULTICASTENS1F_INS1G_ILi3ELi4ELi3EEENS4_18smem_ptr_flag_bitsILi8EEENSJ_INS5_IJS1K_SG_EEENS5_IJSG_SC_EEEEEEEvS1S_EENS_8epilogue10collective6detail29Sm90TmaWarpSpecializedAdapterINS23_15DefaultEpilogueIiNS5_IJSC_llEEES27_NS22_6thread17LinearCombinationIiLi1EiiLNS28_9ScaleType4KindE0ELNS_15FloatRoundStyleE2EiEENS1_15EpilogueDefaultEEEEEvvEEEEvNT_6ParamsE)
        .other          _ZN7cutlass13device_kernelINS_4gemm6kernel13GemmUniversalIN4cute5tupleIJiiiiEEENS1_10collective13CollectiveMmaINS1_40MainloopSm90TmaGmmaWarpSpecializedSparseILi12ENS5_IJNS4_1CILi2EEENSA_ILi1EEESC_EEENS1_35KernelTmaWarpSpecializedCooperativeEEENS5_IJNSA_ILi128EEENSA_ILi64EEESG_EEEaNS5_IJNS4_6LayoutINS5_IJiNS5_IJSB_iEEEiEEENS5_IJlNS5_IJSC_SB_EEElEEEEENSJ_INS5_IJNS5_IJSH_iEEENS5_IJSG_iEEEiEEENS5_IJNS5_IJSG_NSA_ILi8192EEEEEENS5_IJSC_lEEElEEEEEEEEaNS5_IJlSC_lEEENS4_8TiledMMAINS4_8MMA_AtomIJNS4_4SM904GMMA6SPARSE27GMMA_64x64x64_S32S8S8_SS_TNILNS12_9SparseSelE0EEEEEENSJ_ISD_NS5_IJSC_NSA_ILi0EEES18_EEEEENS5_IJNS4_10UnderscoreES1B_S1B_EEEEENS4_13SM90_TMA_LOADENS4_14ComposedLayoutINS4_7SwizzleILi2ELi4ELi3EEENS4_25smem_sparse_ptr_flag_bitsILi2ELi8EEENSJ_INS5_IJNS5_IJSC_NSA_ILi8EEEEEENS5_IJSB_SH_EEEEEENS5_IJNS5_IJS18_SG_EEESM_EEEEEEEvNS4_8identityENS4_23SM90_TMA_LOAD_MULTICASTENS1F_INS1G_ILi3ELi4ELi3EEENS4_18smem_ptr_flag_bitsILi8EEENSJ_INS5_IJS1K_SG_EEENS5_IJSG_SC_EEEEEEEvS1S_EENS_8epilogue10collective6detail29Sm90TmaWarpSpecializedAdapterINS23_15DefaultEpilogueIiNS5_IJSC_llEEES27_NS22_6thread17LinearCombinationIiLi1EiiLNS28_9ScaleType4KindE0ELNS_15FloatRoundStyleE2EiEENS1_15EpilogueDefaultEEEEEvvEEEEvNT_6ParamsE,@"STO_CUDA_ENTRY STV_DEFAULT"
_ZN7cutlass13device_kernelINS_4gemm6kernel13GemmUniversalIN4cute5tupleIJiiiiEEENS1_10collective13CollectiveMmaINS1_40MainloopSm90TmaGmmaWarpSpecializedSparseILi12ENS5_IJNS4_1CILi2EEENSA_ILi1EEESC_EEENS1_35KernelTmaWarpSpecializedCooperativeEEENS5_IJNSA_ILi128EEENSA_ILi64EEESG_EEEaNS5_IJNS4_6LayoutINS5_IJiNS5_IJSB_iEEEiEEENS5_IJlNS5_IJSC_SB_EEElEEEEENSJ_INS5_IJNS5_IJSH_iEEENS5_IJSG_iEEEiEEENS5_IJNS5_IJSG_NSA_ILi8192EEEEEENS5_IJSC_lEEElEEEEEEEEaNS5_IJlSC_lEEENS4_8TiledMMAINS4_8MMA_AtomIJNS4_4SM904GMMA6SPARSE27GMMA_64x64x64_S32S8S8_SS_TNILNS12_9SparseSelE0EEEEEENSJ_ISD_NS5_IJSC_NSA_ILi0EEES18_EEEEENS5_IJNS4_10UnderscoreES1B_S1B_EEEEENS4_13SM90_TMA_LOADENS4_14ComposedLayoutINS4_7SwizzleILi2ELi4ELi3EEENS4_25smem_sparse_ptr_flag_bitsILi2ELi8EEENSJ_INS5_IJNS5_IJSC_NSA_ILi8EEEEEENS5_IJSB_SH_EEEEEENS5_IJNS5_IJS18_SG_EEESM_EEEEEEEvNS4_8identityENS4_23SM90_TMA_LOAD_MULTICASTENS1F_INS1G_ILi3ELi4ELi3EEENS4_18smem_ptr_flag_bitsILi8EEENSJ_INS5_IJS1K_SG_EEENS5_IJSG_SC_EEEEEEEvS1S_EENS_8epilogue10collective6detail29Sm90TmaWarpSpecializedAdapterINS23_15DefaultEpilogueIiNS5_IJSC_llEEES27_NS22_6thread17LinearCombinationIiLi1EiiLNS28_9ScaleType4KindE0ELNS_15FloatRoundStyleE2EiEENS1_15EpilogueDefaultEEEEEvvEEEEvNT_6ParamsE:
[----:B------:R-:W-:Y:S01]  /*0000*/  LDC R1, c[0x0][0x28] ;  /* 0x00000a00ff017b82 */ /* 0x000fe20000000800 */
[----:B------:R-:W0:Y:S01]  /*0010*/  S2R R0, SR_TID.X ;  /* 0x0000000000007919 */ /* 0x000e220000002100 */
[----:B------:R-:W-:Y:S01]  /*0020*/  ELECT P0, URZ, PT ;  /* 0x00000000003f782f */ /* 0x000fe20003800000 */
[----:B------:R-:W-:Y:S01]  /*0030*/  BSSY B0, `(.L_x_0) ;  /* 0x0000012000007945 */ /* 0x000fe20003800000 */
[--C-:B0-----:R-:W-:Y:S02]  /*0040*/  SHF.R.U32.HI R2, RZ, 0x5, R0.reuse ;  /* 0x00000005ff027819 */ /* 0x101fe40000011600 */
[----:B------:R-:W-:-:S03]  /*0050*/  SHF.R.U32.HI R8, RZ, 0x7, R0 ;  /* 0x00000007ff087819 */ /* 0x000fc60000011600 */
[----:B------:R-:W0:Y:S04]  /*0060*/  SHFL.IDX PT, R9, R2, RZ, 0x1f ;  /* 0x00001fff02097589 */ /* 0x000e2800000e0000 */
[----:B------:R1:W2:Y:S01]  /*0070*/  SHFL.IDX PT, R3, R8, RZ, 0x1f ;  /* 0x00001fff08037589 */ /* 0x0002a200000e0000 */
[----:B0-----:R-:W-:-:S13]  /*0080*/  ISETP.NE.OR P0, PT, R9, RZ, !P0 ;  /* 0x000000ff0900720c */ /* 0x001fda0004705670 */
[----:B-12---:R-:W-:Y:S05]  /*0090*/  @P0 BRA `(.L_x_1) ;  /* 0x00000000002c0947 */ /* 0x006fea0003800000 */
[----:B------:R-:W-:Y:S02]  /*00a0*/  ULDC.64 UR4, c[0x0][0x198] ;  /* 0x0000660000047ab9 */ /* 0x000fe40000000a00 */
[----:B------:R-:W-:Y:S02]  /*00b0*/  UIADD3 UR6, UP0, UR4, 0xf0, URZ ;  /* 0x000000f004067890 */ /* 0x000fe4000ff1e03f */
[----:B------:R-:W-:Y:S02]  /*00c0*/  UIADD3 UR8, UP1, UR4, 0x1f0, URZ ;  /* 0x000001f004087890 */ /* 0x000fe4000ff3e03f */
[----:B------:R-:W-:Y:S02]  /*00d0*/  UIADD3 UR4, UP2, UR4, 0x2f0, URZ ;  /* 0x000002f004047890 */ /* 0x000fe4000ff5e03f */
[----:B------:R-:W-:Y:S02]  /*00e0*/  UIADD3.X UR7, URZ, UR5, URZ, UP0, !UPT ;  /* 0x000000053f077290 */ /* 0x000fe400087fe43f */
[----:B------:R-:W-:-:S02]  /*00f0*/  UIADD3.X UR9, URZ, UR5, URZ, UP1, !UPT ;  /* 0x000000053f097290 */ /* 0x000fc40008ffe43f */
[----:B------:R-:W-:-:S05]  /*0100*/  UIADD3.X UR5, URZ, UR5, URZ, UP2, !UPT ;  /* 0x000000053f057290 */ /* 0x000fca00097fe43f */
[----:B------:R0:W-:Y:S02]  /*0110*/  UTMACCTL.PF [UR6] ;  /* 0x00000000060079b9 */ /* 0x0001e40008040000 */
[----:B------:R0:W-:Y:S02]  /*0120*/  UTMACCTL.PF [UR8] ;  /* 0x00000000080079b9 */ /* 0x0001e40008040000 */
[----:B------:R0:W-:Y:S02]  /*0130*/  UTMACCTL.PF [UR4] ;  /* 0x00000000040079b9 */ /* 0x0001e40008040000 */
[----:B0-----:R-:W-:Y:S01]  /*0140*/  NOP ;  /* 0x0000000000007918 */ /* 0x001fe20000000000 */
.L_x_1:
[----:B------:R-:W-:Y:S05]  /*0150*/  BSYNC B0 ;  /* 0x0000000000007941 */ /* 0x000fea0003800000 */
.L_x_0:
[----:B------:R-:W0:Y:S02]  /*0160*/  SHFL.IDX PT, R4, R2, RZ, 0x1f ;  /* 0x00001fff02047589 */ /* 0x000e2400000e0000 */
[----:B0-----:R-:W-:-:S13]  /*0170*/  ISETP.NE.AND P0, PT, R4, RZ, PT ;  /* 0x000000ff0400720c */ /* 0x001fda0003f05270 */
[----:B------:R-:W-:Y:S05]  /*0180*/  @P0 BRA `(.L_x_2) ;  /* 0x0000000000a40947 */ /* 0x000fea0003800000 */
[----:B------:R-:W-:Y:S01]  /*0190*/  ELECT P0, URZ, PT ;  /* 0x00000000003f782f */ /* 0x000fe20003800000 */
[----:B------:R-:W-:-:S12]  /*01a0*/  BSSY B0, `(.L_x_2) ;  /* 0x0000027000007945 */ /* 0x000fd80003800000 */
[----:B------:R-:W-:Y:S05]  /*01b0*/  @!P0 BRA `(.L_x_3) ;  /* 0x0000000000948947 */ /* 0x000fea0003800000 */
[----:B------:R-:W0:Y:S01]  /*01c0*/  S2UR UR8, SR_CgaCtaId ;  /* 0x00000000000879c3 */ /* 0x000e220000008800 */
[----:B------:R-:W-:Y:S01]  /*01d0*/  UMOV UR4, 0x400 ;  /* 0x0000040000047882 */ /* 0x000fe20000000000 */
[----:B------:R-:W-:Y:S01]  /*01e0*/  UMOV UR5, 0x1 ;  /* 0x0000000100057882 */ /* 0x000fe20000000000 */
[----:B------:R-:W-:Y:S02]  /*01f0*/  UMOV UR6, 0x4 ;  /* 0x0000000400067882 */ /* 0x000fe40000000000 */
[----:B------:R-:W-:-:S04]  /*0200*/  UIADD3 UR6, -UR6, 0x100000, URZ ;  /* 0x0010000006067890 */ /* 0x000fc8000fffe13f */
[----:B------:R-:W-:Y:S02]  /*0210*/  USHF.L.U32 UR7, UR6, 0xb, URZ ;  /* 0x0000000b06077899 */ /* 0x000fe4000800063f */
[----:B------:R-:W-:Y:S02]  /*0220*/  USHF.L.U32 UR6, UR6, 0x1, URZ ;  /* 0x0000000106067899 */ /* 0x000fe4000800063f */
[----:B0-----:R-:W-:Y:S02]  /*0230*/  ULEA UR8, UR8, UR4, 0x18 ;  /* 0x0000000408087291 */ /* 0x001fe4000f8ec03f */
[----:B------:R-:W-:-:S04]  /*0240*/  UIADD3 UR4, -UR5, 0x100000, URZ ;  /* 0x0010000005047890 */ /* 0x000fc8000fffe13f */
[----:B------:R-:W-:Y:S02]  /*0250*/  USHF.L.U32 UR5, UR4, 0xb, URZ ;  /* 0x0000000b04057899 */ /* 0x000fe4000800063f */
[----:B------:R-:W-:Y:S01]  /*0260*/  USHF.L.U32 UR4, UR4, 0x1, URZ ;  /* 0x0000000104047899 */ /* 0x000fe2000800063f */
[----:B------:R-:W0:Y:S11]  /*0270*/  FENCE.VIEW.ASYNC.S ;  /* 0x00000000000073c6 */ /* 0x000e360000000000 */
[----:B0-----:R0:W1:Y:S01]  /*0280*/  SYNCS.EXCH.64 URZ, [UR8], UR4 ;  /* 0x00000004083f75b2 */ /* 0x0010620008000100 */
[----:B------:R0:W2:Y:S01]  /*0290*/  SYNCS.EXCH.64 URZ, [UR8+0x60], UR6 ;  /* 0x00006006083f75b2 */ /* 0x0000a20008000100 */
[----:B------:R0:W3:Y:S01]  /*02a0*/  SYNCS.EXCH.64 URZ, [UR8+0x8], UR4 ;  /* 0x00000804083f75b2 */ /* 0x0000e20008000100 */
[----:B------:R0:W4:Y:S01]  /*02b0*/  SYNCS.EXCH.64 URZ, [UR8+0x68], UR6 ;  /* 0x00006806083f75b2 */ /* 0x0001220008000100 */
[----:B------:R0:W0:Y:S01]  /*02c0*/  SYNCS.EXCH.64 URZ, [UR8+0x10], UR4 ;  /* 0x00001004083f75b2 */ /* 0x0000220008000100 */
        /* <DEDUP_REMOVED lines=19> */
[----:B-1----:R-:W-:Y:S01]  /*0400*/  NOP ;  /* 0x0000000000007918 */ /* 0x002fe20000000000 */
.L_x_3:
[----:B0-----:R-:W-:Y:S05]  /*0410*/  BSYNC B0 ;  /* 0x0000000000007941 */ /* 0x001fea0003800000 */
.L_x_2:
[----:B------:R-:W0:Y:S01]  /*0420*/  S2UR UR8, SR_CTAID.X ;  /* 0x00000000000879c3 */ /* 0x000e220000002500 */
[----:B------:R-:W-:Y:S01]  /*0430*/  SHF.R.S32.HI R5, RZ, 0x1f, R0 ;  /* 0x0000001fff057819 */ /* 0x000fe20000011400 */
[----:B------:R-:W1:Y:S01]  /*0440*/  SHFL.IDX PT, R2, R2, RZ, 0x1f ;  /* 0x00001fff02027589 */ /* 0x000e6200000e0000 */
[----:B------:R-:W-:Y:S02]  /*0450*/  ELECT P0, URZ, PT ;  /* 0x00000000003f782f */ /* 0x000fe40003800000 */
[----:B------:R-:W-:Y:S01]  /*0460*/  SHF.R.S32.HI R13, RZ, 0x1f, R4 ;  /* 0x0000001fff0d7819 */ /* 0x000fe20000011404 */
[----:B------:R-:W-:Y:S01]  /*0470*/  ULDC UR4, c[0x0][0x150] ;  /* 0x0000540000047ab9 */ /* 0x000fe20000000800 */
[----:B------:R-:W-:Y:S01]  /*0480*/  LEA.HI R5, R5, R0, RZ, 0x7 ;  /* 0x0000000005057211 */ /* 0x000fe200078f38ff */
[----:B------:R-:W5:Y:S01]  /*0490*/  S2R R10, SR_CTAID.Y ;  /* 0x00000000000a7919 */ /* 0x000f620000002600 */
[----:B------:R-:W2:Y:S01]  /*04a0*/  LDC R14, c[0x0][0x144] ;  /* 0x00005100ff0e7b82 */ /* 0x000ea20000000800 */
[----:B------:R-:W-:Y:S01]  /*04b0*/  LEA.HI R13, R13, R4, RZ, 0x2 ;  /* 0x000000040d0d7211 */ /* 0x000fe200078f10ff */
[----:B------:R-:W-:Y:S01]  /*04c0*/  VIADD R18, R3, 0xffffffff ;  /* 0xffffffff03127836 */ /* 0x000fe20000000000 */
[----:B------:R-:W-:Y:S01]  /*04d0*/  LOP3.LUT R5, R5, 0xffffff80, RZ, 0xc0, !PT ;  /* 0xffffff8005057812 */ /* 0x000fe200078ec0ff */
[----:B------:R-:W-:Y:S01]  /*04e0*/  NOP ;  /* 0x0000000000007918 */ /* 0x000fe20000000000 */
[----:B------:R-:W-:Y:S01]  /*04f0*/  LOP3.LUT R13, R13, 0x3ffffffc, RZ, 0xc0, !PT ;  /* 0x3ffffffc0d0d7812 */ /* 0x000fe200078ec0ff */
[----:B------:R-:W-:Y:S01]  /*0500*/  NOP ;  /* 0x0000000000007918 */ /* 0x000fe20000000000 */
[----:B------:R-:W-:Y:S01]  /*0510*/  ISETP.GE.U32.AND P5, PT, R18, 0x2, PT ;  /* 0x000000021200780c */ /* 0x000fe20003fa6070 */
[----:B------:R-:W-:Y:S01]  /*0520*/  IMAD.IADD R5, R0, 0x1, -R5 ;  /* 0x0000000100057824 */ /* 0x000fe200078e0a05 */
[----:B------:R-:W3:Y:S01]  /*0530*/  LDC R16, c[0x0][0x140] ;  /* 0x00005000ff107b82 */ /* 0x000ee20000000800 */
[----:B------:R-:W-:Y:S01]  /*0540*/  IMAD.IADD R4, R4, 0x1, -R13 ;  /* 0x0000000104047824 */ /* 0x000fe200078e0a0d */
[----:B------:R-:W-:-:S02]  /*0550*/  ISETP.NE.AND P2, PT, R3, RZ, PT ;  /* 0x000000ff0300720c */ /* 0x000fc40003f45270 */
[----:B------:R-:W-:Y:S02]  /*0560*/  SHF.R.S32.HI R6, RZ, 0x1f, R5 ;  /* 0x0000001fff067819 */ /* 0x000fe40000011405 */
[----:B------:R-:W-:Y:S02]  /*0570*/  LOP3.LUT P6, RZ, R5, 0x7, RZ, 0xc0, !PT ;  /* 0x0000000705ff7812 */ /* 0x000fe400078cc0ff */
[----:B0-----:R-:W-:Y:S02]  /*0580*/  I2FP.F32.U32 R7, UR8 ;  /* 0x0000000800077c45 */ /* 0x001fe40008201000 */
[----:B------:R-:W-:Y:S02]  /*0590*/  LEA.HI R6, R6, R5, RZ, 0x3 ;  /* 0x0000000506067211 */ /* 0x000fe400078f18ff */
[----:B-1----:R-:W-:Y:S01]  /*05a0*/  ISETP.NE.OR P0, PT, R2, RZ, !P0 ;  /* 0x000000ff0200720c */ /* 0x002fe20004705670 */
[----:B------:R-:W-:Y:S01]  /*05b0*/  FMUL R12, R7, UR4 ;  /* 0x00000004070c7c20 */ /* 0x000fe20008400000 */
[--C-:B------:R-:W-:Y:S01]  /*05c0*/  SHF.R.S32.HI R2, RZ, 0x3, R6.reuse ;  /* 0x00000003ff027819 */ /* 0x100fe20000011406 */
[----:B------:R-:W-:Y:S01]  /*05d0*/  ULDC UR4, c[0x0][0x154] ;  /* 0x0000550000047ab9 */ /* 0x000fe20000000800 */
[----:B------:R-:W-:-:S03]  /*05e0*/  SHF.R.S32.HI R7, RZ, 0x1f, R6 ;  /* 0x0000001fff077819 */ /* 0x000fc60000011406 */
[----:B------:R-:W0:Y:S01]  /*05f0*/  F2I.U32.TRUNC.NTZ R12, R12 ;  /* 0x0000000c000c7305 */ /* 0x000e22000020f000 */
[----:B------:R-:W-:Y:S02]  /*0600*/  LEA.HI R7, R7, R2, RZ, 0x2 ;  /* 0x0000000207077211 */ /* 0x000fe400078f10ff */
[----:B-----5:R-:W-:Y:S02]  /*0610*/  I2FP.F32.U32 R6, R10 ;  /* 0x0000000a00067245 */ /* 0x020fe40000201000 */
[----:B------:R-:W-:Y:S01]  /*0620*/  LOP3.LUT R7, R7, 0xfffffffc, RZ, 0xc0, !PT ;  /* 0xfffffffc07077812 */ /* 0x000fe200078ec0ff */
[----:B------:R-:W-:Y:S01]  /*0630*/  VOTEU.ALL UP0, P0 ;  /* 0x00000000003f7886 */ /* 0x000fe20000000000 */
[----:B---3--:R-:W-:Y:S01]  /*0640*/  ISETP.EQ.U32.AND P1, PT, R16, 0x1, PT ;  /* 0x000000011000780c */ /* 0x008fe20003f22070 */
[----:B------:R-:W-:Y:S01]  /*0650*/  FMUL R6, R6, UR4 ;  /* 0x0000000406067c20 */ /* 0x000fe20008400000 */
[----:B------:R-:W-:Y:S01]  /*0660*/  UMOV UR4, 0x20 ;  /* 0x0000002000047882 */ /* 0x000fe20000000000 */
[----:B------:R-:W-:Y:S01]  /*0670*/  IMAD.IADD R7, R2, 0x1, -R7 ;  /* 0x0000000102077824 */ /* 0x000fe200078e0a07 */
[----:B------:R-:W1:Y:S01]  /*0680*/  @!UP0 S2UR UR7, SR_CgaCtaId ;  /* 0x00000000000789c3 */ /* 0x000e620000008800 */
[----:B------:R-:W-:Y:S01]  /*0690*/  SHF.R.S32.HI R2, RZ, 0x1f, R9 ;  /* 0x0000001fff027819 */ /* 0x000fe20000011409 */
[----:B------:R-:W-:Y:S01]  /*06a0*/  @!UP0 UMOV UR6, 0x400 ;  /* 0x0000040000068882 */ /* 0x000fe20000000000 */
[----:B------:R-:W-:Y:S01]  /*06b0*/  IMAD R7, R4, 0x4, R7 ;  /* 0x0000000404077824 */ /* 0x000fe200078e0207 */
[----:B------:R-:W3:Y:S01]  /*06c0*/  F2I.U32.TRUNC.NTZ R6, R6 ;  /* 0x0000000600067305 */ /* 0x000ee2000020f000 */
[----:B0-----:R-:W-:Y:S01]  /*06d0*/  IMAD.MOV R13, RZ, RZ, -R12 ;  /* 0x000000ffff0d7224 */ /* 0x001fe200078e0a0c */
[----:B------:R-:W-:Y:S01]  /*06e0*/  LEA.HI R2, R2, R9, RZ, 0x2 ;  /* 0x0000000902027211 */ /* 0x000fe200078f10ff */
[----:B------:R-:W-:-:S04]  /*06f0*/  @!UP0 UIADD3 UR4, -UR4, 0x100000, URZ ;  /* 0x0010000004048890 */ /* 0x000fc8000fffe13f */
[----:B------:R-:W-:Y:S02]  /*0700*/  @!UP0 USHF.L.U32 UR5, UR4, 0xb, URZ ;  /* 0x0000000b04058899 */ /* 0x000fe4000800063f */
[----:B------:R-:W-:Y:S01]  /*0710*/  @!UP0 USHF.L.U32 UR4, UR4, 0x1, URZ ;  /* 0x0000000104048899 */ /* 0x000fe2000800063f */
[----:B------:R-:W-:Y:S01]  /*0720*/  LEA.HI R4, R7, R7, RZ, 0x1 ;  /* 0x0000000707047211 */ /* 0x000fe200078f08ff */
[----:B--2---:R-:W-:Y:S01]  /*0730*/  IMAD R12, R14, R13, UR8 ;  /* 0x000000080e0c7e24 */ /* 0x004fe2000f8e020d */
[----:B------:R-:W-:Y:S01]  /*0740*/  LOP3.LUT R2, R2, 0xfffffffc, RZ, 0xc0, !PT ;  /* 0xfffffffc02027812 */ /* 0x000fe200078ec0ff */
[----:B------:R-:W0:Y:S01]  /*0750*/  LDC R13, c[0x0][0x148] ;  /* 0x00005200ff0d7b82 */ /* 0x000e220000000800 */
[----:B------:R-:W-:Y:S01]  /*0760*/  LOP3.LUT R4, R4, 0xfffffffe, RZ, 0xc0, !PT ;  /* 0xfffffffe04047812 */ /* 0x000fe200078ec0ff */
[----:B------:R-:W-:Y:S02]  /*0770*/  VOTEU.ALL UP1, P0 ;  /* 0x00000000003f7886 */ /* 0x000fe40000020000 */
[----:B------:R-:W-:-:S02]  /*0780*/  IMAD.IADD R9, R9, 0x1, -R2 ;  /* 0x0000000109097824 */ /* 0x000fc400078e0a02 */
[C---:B------:R-:W-:Y:S02]  /*0790*/  IMAD.IADD R15, R7.reuse, 0x1, -R4 ;  /* 0x00000001070f7824 */ /* 0x040fe400078e0a04 */
[----:B------:R-:W-:Y:S01]  /*07a0*/  IMAD.SHL.U32 R4, R7, 0x4, RZ ;  /* 0x0000000407047824 */ /* 0x000fe200078e00ff */
[----:B------:R-:W-:Y:S01]  /*07b0*/  ISETP.NE.AND P4, PT, R9, 0x3, PT ;  /* 0x000000030900780c */ /* 0x000fe20003f85270 */
[----:B---3--:R-:W-:Y:S01]  /*07c0*/  IMAD.MOV R22, RZ, RZ, -R6 ;  /* 0x000000ffff167224 */ /* 0x008fe200078e0a06 */
[----:B------:R-:W-:Y:S01]  /*07d0*/  ISETP.NE.AND P3, PT, R15, R12, PT ;  /* 0x0000000c0f00720c */ /* 0x000fe20003f65270 */
[----:B------:R-:W-:Y:S01]  /*07e0*/  IMAD.MOV.U32 R6, RZ, RZ, 0x1 ;  /* 0x00000001ff067424 */ /* 0x000fe200078e00ff */
[----:B------:R-:W-:Y:S01]  /*07f0*/  LOP3.LUT R7, R7, 0xc, R4, 0x78, !PT ;  /* 0x0000000c07077812 */ /* 0x000fe200078e7804 */
[----:B-1----:R-:W-:Y:S01]  /*0800*/  @!UP0 ULEA UR6, UR7, UR6, 0x18 ;  /* 0x0000000607068291 */ /* 0x002fe2000f8ec03f */
[----:B------:R-:W-:Y:S01]  /*0810*/  VOTEU.ALL UP0, P0 ;  /* 0x00000000003f7886 */ /* 0x000fe20000000000 */
[----:B------:R-:W-:-:S04]  /*0820*/  ISETP.EQ.OR P0, PT, R9, RZ, !P4 ;  /* 0x000000ff0900720c */ /* 0x000fc80006702670 */
[----:B------:R-:W-:-:S04]  /*0830*/  ISETP.EQ.AND P0, PT, R3, RZ, P0 ;  /* 0x000000ff0300720c */ /* 0x000fc80000702270 */
[----:B------:R-:W-:Y:S01]  /*0840*/  @P3 LEA.HI R2, R7, R7, RZ, 0x1 ;  /* 0x0000000707023211 */ /* 0x000fe200078f08ff */
[----:B0-----:R-:W-:Y:S01]  /*0850*/  IMAD R15, R13, R22, R10 ;  /* 0x000000160d0f7224 */ /* 0x001fe200078e020a */
[----:B------:R-:W0:Y:S02]  /*0860*/  FENCE.VIEW.ASYNC.S ;  /* 0x00000000000073c6 */ /* 0x000e240000000000 */
[----:B0-----:R0:W1:Y:S01]  /*0870*/  @!UP0 SYNCS.EXCH.64 URZ, [UR6+0xd0], UR4 ;  /* 0x0000d004063f85b2 */ /* 0x0010620008000100 */
[----:B------:R-:W-:-:S04]  /*0880*/  @P3 SHF.R.S32.HI R2, RZ, 0x1, R2 ;  /* 0x00000001ff023819 */ /* 0x000fc80000011402 */
[----:B------:R-:W-:Y:S02]  /*0890*/  @P3 ISETP.NE.AND P4, PT, R2, R15, PT ;  /* 0x0000000f0200320c */ /* 0x000fe40003f85270 */
[----:B------:R-:W-:Y:S02]  /*08a0*/  SEL R2, RZ, 0x1, !P0 ;  /* 0x00000001ff027807 */ /* 0x000fe40004000000 */
[----:B------:R-:W-:Y:S02]  /*08b0*/  ISETP.LT.U32.AND P0, PT, R7, 0x2, !P6 ;  /* 0x000000020700780c */ /* 0x000fe40007701070 */
[----:B------:R-:W-:Y:S02]  /*08c0*/  SEL R2, R2, 0x2, P5 ;  /* 0x0000000202027807 */ /* 0x000fe40002800000 */
[----:B------:R-:W-:Y:S01]  /*08d0*/  SEL R3, RZ, 0x1, !P0 ;  /* 0x00000001ff037807 */ /* 0x000fe20004000000 */
[----:B------:R0:W2:Y:S01]  /*08e0*/  @!UP1 SYNCS.EXCH.64 URZ, [UR6+0xd8], UR4 ;  /* 0x0000d804063f95b2 */ /* 0x0000a20008000100 */
[----:B------:R-:W-:Y:S01]  /*08f0*/  @P3 SEL R6, RZ, 0x1, P4 ;  /* 0x00000001ff063807 */ /* 0x000fe20002000000 */
[----:B------:R-:W-:Y:S01]  /*0900*/  NOP ;  /* 0x0000000000007918 */ /* 0x000fe20000000000 */
[----:B------:R-:W-:Y:S05]  /*0910*/  @!P1 BRA `(.L_x_4) ;  /* 0x0000000000089947 */ /* 0x000fea0003800000 */
[----:B-12-4-:R-:W-:Y:S01]  /*0920*/  UCGABAR_ARV ;  /* 0x00000000000079c7 */ /* 0x016fe20008000000 */
[----:B------:R-:W-:Y:S05]  /*0930*/  BRA `(.L_x_5) ;  /* 0x0000000000047947 */ /* 0x000fea0003800000 */
.L_x_4:
[----:B-12-4-:R-:W-:Y:S01]  /*0940*/  NOP ;  /* 0x0000000000007918 */ /* 0x016fe20000000000 */
.L_x_5:
[----:B------:R-:W1:Y:S01]  /*0950*/  LDC R4, c[0x0][0x75c] ;  /* 0x0001d700ff047b82 */ /* 0x000e620000000800 */
[----:B------:R-:W-:Y:S01]  /*0960*/  IMAD.MOV.U32 R5, RZ, RZ, RZ ;  /* 0x000000ffff057224 */ /* 0x000fe200078e00ff */
[----:B-1----:R-:W-:Y:S01]  /*0970*/  ISETP.NE.AND P3, PT, R4, 0x1, PT ;  /* 0x000000010400780c */ /* 0x002fe20003f65270 */
[----:B------:R-:W-:-:S12]  /*0980*/  IMAD.U32 R4, RZ, RZ, UR8 ;  /* 0x00000008ff047e24 */ /* 0x000fd8000f8e00ff */
[----:B------:R-:W1:Y:S01]  /*0990*/  @P3 LDC R17, c[0x0][0x10] ;  /* 0x00000400ff113b82 */ /* 0x000e620000000800 */
[----:B------:R-:W-:Y:S02]  /*09a0*/  @P3 IMAD.MOV.U32 R11, RZ, RZ, RZ ;  /* 0x000000ffff0b3224 */ /* 0x000fe400078e00ff */
[----:B------:R-:W-:-:S05]  /*09b0*/  @P3 IMAD.MOV.U32 R19, RZ, RZ, RZ ;  /* 0x000000ffff133224 */ /* 0x000fca00078e00ff */
[----:B------:R-:W2:Y:S01]  /*09c0*/  @!P3 LDC R15, c[0x0][0xc] ;  /* 0x00000300ff0fbb82 */ /* 0x000ea20000000800 */
[----:B-1----:R-:W-:-:S04]  /*09d0*/  @P3 IMAD.WIDE.U32 R16, R17, UR8, R10 ;  /* 0x0000000811103c25 */ /* 0x002fc8000f8e000a */
[----:B--2---:R-:W-:-:S04]  /*09e0*/  @!P3 IMAD.WIDE.U32 R14, R10, R15, R4 ;  /* 0x0000000f0a0eb225 */ /* 0x004fc800078e0004 */
[----:B------:R-:W-:Y:S02]  /*09f0*/  @P3 IMAD.MOV.U32 R4, RZ, RZ, R16 ;  /* 0x000000ffff043224 */ /* 0x000fe400078e0010 */
[----:B------:R-:W-:Y:S02]  /*0a00*/  @P3 IMAD.IADD R5, R17, 0x1, R19 ;  /* 0x0000000111053824 */ /* 0x000fe400078e0213 */
[----:B------:R-:W-:Y:S02]  /*0a10*/  @!P3 IMAD.MOV.U32 R4, RZ, RZ, R14 ;  /* 0x000000ffff04b224 */ /* 0x000fe400078e000e */
[----:B------:R-:W-:Y:S01]  /*0a20*/  @!P3 IMAD.MOV.U32 R5, RZ, RZ, R15 ;  /* 0x000000ffff05b224 */ /* 0x000fe200078e000f */
[----:B------:R-:W-:Y:S06]  /*0a30*/  @!P1 BRA `(.L_x_6) ;  /* 0x00000000000c9947 */ /* 0x000fec0003800000 */
[----:B------:R-:W-:Y:S01]  /*0a40*/  UCGABAR_WAIT ;  /* 0x0000000000007dc7 */ /* 0x000fe20008000000 */
[----:B------:R-:W-:Y:S01]  /*0a50*/  CCTL.IVALL ;  /* 0x00000000ff00798f */ /* 0x000fe20002000000 */
[----:B------:R-:W-:Y:S05]  /*0a60*/  BRA `(.L_x_7) ;  /* 0x0000000000047947 */ /* 0x000fea0003800000 */
.L_x_6:
[----:B------:R-:W-:Y:S06]  /*0a70*/  BAR.SYNC.DEFER_BLOCKING 0x0 ;  /* 0x0000000000007b1d */ /* 0x000fec0000010000 */
.L_x_7:
[----:B------:R-:W-:Y:S05]  /*0a80*/  @!P2 BRA `(.L_x_8) ;  /* 0x0000003c00bca947 */ /* 0x000fea0003800000 */
[----:B------:R-:W-:-:S13]  /*0a90*/  ISETP.GT.U32.AND P0, PT, R18, 0x1, PT ;  /* 0x000000011200780c */ /* 0x000fda0003f04070 */
[----:B0-----:R-:W-:Y:S05]  /*0aa0*/  @P0 EXIT ;  /* 0x000000000000094d */ /* 0x001fea0003800000 */
[----:B------:R-:W-:Y:S01]  /*0ab0*/  ULDC.64 UR4, c[0x0][0x750] ;  /* 0x0001d40000047ab9 */ /* 0x000fe20000000a00 */
[----:B------:R-:W-:Y:S01]  /*0ac0*/  PRMT R15, RZ, 0x7610, R15 ;  /* 0x00007610ff0f7816 */ /* 0x000fe2000000000f */
[----:B------:R-:W-:Y:S01]  /*0ad0*/  IMAD.MOV.U32 R16, RZ, RZ, -0x1 ;  /* 0xffffffffff107424 */ /* 0x000fe200078e00ff */
[----:B------:R-:W-:Y:S01]  /*0ae0*/  ISETP.GE.U32.AND P0, PT, R4, UR4, PT ;  /* 0x0000000404007c0c */ /* 0x000fe2000bf06070 */
[----:B------:R-:W-:Y:S02]  /*0af0*/  IMAD.MOV.U32 R20, RZ, RZ, -0x1 ;  /* 0xffffffffff147424 */ /* 0x000fe400078e00ff */
[----:B------:R-:W-:Y:S01]  /*0b00*/  IMAD.MOV.U32 R14, RZ, RZ, -0x1 ;  /* 0xffffffffff0e7424 */ /* 0x000fe200078e00ff */
[----:B------:R-:W-:-:S13]  /*0b10*/  ISETP.GE.U32.AND.EX P0, PT, R5, UR5, PT, P0 ;  /* 0x0000000505007c0c */ /* 0x000fda000bf06100 */
[----:B------:R-:W-:Y:S05]  /*0b20*/  @P0 BRA `(.L_x_9) ;  /* 0x0000000400280947 */ /* 0x000fea0003800000 */
[----:B------:R-:W0:Y:S01]  /*0b30*/  LDC.64 R24, c[0x0][0x728] ;  /* 0x0001ca00ff187b82 */ /* 0x000e220000000a00 */
[----:B------:R-:W-:Y:S02]  /*0b40*/  IMAD.MOV.U32 R14, RZ, RZ, R4 ;  /* 0x000000ffff0e7224 */ /* 0x000fe400078e0004 */
[----:B------:R-:W-:-:S05]  /*0b50*/  IMAD.MOV.U32 R15, RZ, RZ, R5 ;  /* 0x000000ffff0f7224 */ /* 0x000fca00078e0005 */
[----:B------:R-:W1:Y:S08]  /*0b60*/  LDC R20, c[0x0][0x730] ;  /* 0x0001cc00ff147b82 */ /* 0x000e700000000800 */
[----:B------:R-:W2:Y:S01]  /*0b70*/  LDC.64 R26, c[0x0][0x720] ;  /* 0x0001c800ff1a7b82 */ /* 0x000ea20000000a00 */
[----:B0-----:R-:W-:-:S04]  /*0b80*/  ISETP.NE.U32.AND P0, PT, R24, RZ, PT ;  /* 0x000000ff1800720c */ /* 0x001fc80003f05070 */
[----:B------:R-:W-:-:S13]  /*0b90*/  ISETP.NE.AND.EX P0, PT, R25, RZ, PT, P0 ;  /* 0x000000ff1900720c */ /* 0x000fda0003f05300 */
[----:B-12---:R-:W-:Y:S05]  /*0ba0*/  @!P0 BRA `(.L_x_10) ;  /* 0x0000000000288947 */ /* 0x006fea0003800000 */
[----:B------:R-:W0:Y:S02]  /*0bb0*/  LDC R9, c[0x0][0x734] ;  /* 0x0001cd00ff097b82 */ /* 0x000e240000000800 */
[----:B0-----:R-:W-:-:S05]  /*0bc0*/  IADD3 R9, P0, R4, R9, RZ ;  /* 0x0000000904097210 */ /* 0x001fca0007f1e0ff */
[----:B------:R-:W-:-:S04]  /*0bd0*/  IMAD.X R21, RZ, RZ, R5, P0 ;  /* 0x000000ffff157224 */ /* 0x000fc800000e0605 */
[----:B------:R-:W-:-:S04]  /*0be0*/  IMAD.WIDE.U32 R14, R21, R24, RZ ;  /* 0x00000018150e7225 */ /* 0x000fc800078e00ff */
[----:B------:R-:W-:-:S04]  /*0bf0*/  IMAD.WIDE.U32 R16, P0, R9, R25, R14 ;  /* 0x0000001909107225 */ /* 0x000fc8000780000e */
[----:B------:R-:W-:-:S04]  /*0c00*/  IMAD.WIDE.U32 R14, R9, R24, RZ ;  /* 0x00000018090e7225 */ /* 0x000fc800078e00ff */
[----:B------:R-:W-:Y:S01]  /*0c10*/  IMAD.X R19, RZ, RZ, RZ, P0 ;  /* 0x000000ffff137224 */ /* 0x000fe200000e06ff */
[----:B------:R-:W-:Y:S01]  /*0c20*/  IADD3 RZ, P0, R15, R16, RZ ;  /* 0x000000100fff7210 */ /* 0x000fe20007f1e0ff */
[----:B------:R-:W-:-:S04]  /*0c30*/  IMAD.MOV.U32 R18, RZ, RZ, R17 ;  /* 0x000000ffff127224 */ /* 0x000fc800078e0011 */
[----:B------:R-:W-:-:S08]  /*0c40*/  IMAD.WIDE.U32.X R14, R21, R25, R18, P0 ;  /* 0x00000019150e7225 */ /* 0x000fd000000e0412 */
.L_x_10:
[----:B------:R-:W0:Y:S01]  /*0c50*/  LDC.64 R30, c[0x0][0x740] ;  /* 0x0001d000ff1e7b82 */ /* 0x000e220000000a00 */
[--C-:B------:R-:W-:Y:S01]  /*0c60*/  SHF.R.U64 R29, R14, R20, R15.reuse ;  /* 0x000000140e1d7219 */ /* 0x100fe2000000120f */
[----:B------:R-:W-:Y:S01]  /*0c70*/  IMAD R33, R13, R22, R10 ;  /* 0x000000160d217224 */ /* 0x000fe200078e020a */
[----:B------:R-:W-:Y:S01]  /*0c80*/  SHF.R.U32.HI R9, RZ, R20, R15 ;  /* 0x00000014ff097219 */ /* 0x000fe2000001160f */
[----:B------:R-:W-:Y:S01]  /*0c90*/  IMAD.MOV.U32 R25, RZ, RZ, 0x1 ;  /* 0x00000001ff197424 */ /* 0x000fe200078e00ff */
[----:B------:R-:W-:-:S03]  /*0ca0*/  IADD3 R11, P0, RZ, -R29, RZ ;  /* 0x8000001dff0b7210 */ /* 0x000fc60007f1e0ff */
[----:B------:R-:W1:Y:S02]  /*0cb0*/  LDC R24, c[0x0][0x718] ;  /* 0x0001c600ff187b82 */ /* 0x000e640000000800 */
[----:B------:R-:W-:Y:S02]  /*0cc0*/  IMAD.X R9, RZ, RZ, ~R9, P0 ;  /* 0x000000ffff097224 */ /* 0x000fe400000e0e09 */
[----:B------:R-:W-:-:S04]  /*0cd0*/  IMAD.WIDE.U32 R14, R11, R26, R4 ;  /* 0x0000001a0b0e7225 */ /* 0x000fc800078e0004 */
[----:B------:R-:W2:Y:S01]  /*0ce0*/  LDC R20, c[0x0][0x708] ;  /* 0x0001c200ff147b82 */ /* 0x000ea20000000800 */
[----:B------:R-:W-:Y:S02]  /*0cf0*/  IMAD R16, R9, R26, RZ ;  /* 0x0000001a09107224 */ /* 0x000fe400078e02ff */
[----:B------:R-:W-:Y:S02]  /*0d00*/  IMAD.MOV.U32 R9, RZ, RZ, -0x1 ;  /* 0xffffffffff097424 */ /* 0x000fe400078e00ff */
[----:B------:R-:W-:-:S03]  /*0d10*/  IMAD R11, R11, R27, R16 ;  /* 0x0000001b0b0b7224 */ /* 0x000fc600078e0210 */
[----:B------:R-:W3:Y:S01]  /*0d20*/  LDC R28, c[0x0][0x758] ;  /* 0x0001d600ff1c7b82 */ /* 0x000ee20000000800 */
[----:B------:R-:W-:Y:S01]  /*0d30*/  IMAD.IADD R11, R15, 0x1, R11 ;  /* 0x000000010f0b7824 */ /* 0x000fe200078e020b */
[----:B0-----:R-:W-:-:S04]  /*0d40*/  ISETP.NE.U32.AND P0, PT, R30, RZ, PT ;  /* 0x000000ff1e00720c */ /* 0x001fc80003f05070 */
[----:B------:R-:W-:Y:S02]  /*0d50*/  ISETP.NE.AND.EX P0, PT, R31, RZ, PT, P0 ;  /* 0x000000ff1f00720c */ /* 0x000fe40003f05300 */
[----:B------:R-:W0:Y:S01]  /*0d60*/  LDC R26, c[0x0][0x700] ;  /* 0x0001c000ff1a7b82 */ /* 0x000e220000000800 */
[-CC-:B-1----:R-:W-:Y:S02]  /*0d70*/  SHF.R.U64 R18, R14, R24.reuse, R11.reuse ;  /* 0x000000180e127219 */ /* 0x182fe4000000120b */
[----:B------:R-:W-:-:S05]  /*0d80*/  SHF.R.U32.HI R11, RZ, R24, R11 ;  /* 0x00000018ff0b7219 */ /* 0x000fca000001160b */
[----:B------:R-:W1:Y:S01]  /*0d90*/  LDC R21, c[0x0][0x748] ;  /* 0x0001d200ff157b82 */ /* 0x000e620000000800 */
[-CC-:B--2---:R-:W-:Y:S02]  /*0da0*/  SHF.R.U64 R24, R18, R20.reuse, R11.reuse ;  /* 0x0000001412187219 */ /* 0x184fe4000000120b */
[----:B------:R-:W-:-:S05]  /*0db0*/  SHF.R.U32.HI R11, RZ, R20, R11 ;  /* 0x00000014ff0b7219 */ /* 0x000fca000001160b */
[----:B------:R-:W2:Y:S01]  /*0dc0*/  LDC R23, c[0x0][0x738] ;  /* 0x0001ce00ff177b82 */ /* 0x000ea20000000800 */
[-CC-:B---3--:R-:W-:Y:S02]  /*0dd0*/  SHF.R.U64 R20, R24, R28.reuse, R11.reuse ;  /* 0x0000001c18147219 */ /* 0x188fe4000000120b */
[-C--:B------:R-:W-:Y:S02]  /*0de0*/  SHF.L.U32 R9, R9, R28.reuse, RZ ;  /* 0x0000001c09097219 */ /* 0x080fe400000006ff */
[----:B------:R-:W-:Y:S01]  /*0df0*/  SHF.R.U32.HI R11, RZ, R28, R11 ;  /* 0x0000001cff0b7219 */ /* 0x000fe2000001160b */
[----:B------:R-:W-:Y:S01]  /*0e00*/  IMAD.MOV.U32 R10, RZ, RZ, R20 ;  /* 0x000000ffff0a7224 */ /* 0x000fe200078e0014 */
[----:B------:R-:W-:Y:S01]  /*0e10*/  LOP3.LUT R13, RZ, R9, RZ, 0x33, !PT ;  /* 0x00000009ff0d7212 */ /* 0x000fe200078e33ff */
[----:B------:R-:W3:Y:S01]  /*0e20*/  LDC R27, c[0x0][0x710] ;  /* 0x0001c400ff1b7b82 */ /* 0x000ee20000000800 */
[----:B------:R-:W-:Y:S05]  /*0e30*/  @!P0 BRA `(.L_x_11) ;  /* 0x0000000000288947 */ /* 0x000fea0003800000 */
[----:B------:R-:W4:Y:S02]  /*0e40*/  LDC R9, c[0x0][0x74c] ;  /* 0x0001d300ff097b82 */ /* 0x000f240000000800 */
[----:B----4-:R-:W-:-:S05]  /*0e50*/  IADD3 R9, P0, R20, R9, RZ ;  /* 0x0000000914097210 */ /* 0x010fca0007f1e0ff */
        /* <DEDUP_REMOVED lines=8> */
.L_x_11:
[----:B-1----:R-:W-:Y:S01]  /*0ee0*/  SHF.R.U64 R11, R10, R21, R11 ;  /* 0x000000150a0b7219 */ /* 0x002fe2000000120b */
[----:B------:R-:W-:Y:S01]  /*0ef0*/  IMAD.MOV.U32 R15, RZ, RZ, 0x1 ;  /* 0x00000001ff0f7424 */ /* 0x000fe200078e00ff */
[----:B------:R-:W-:Y:S01]  /*0f00*/  LOP3.LUT R10, R24, R13, RZ, 0xc0, !PT ;  /* 0x0000000d180a7212 */ /* 0x000fe200078ec0ff */
[----:B0-----:R-:W-:Y:S01]  /*0f10*/  VIADD R13, R26, 0xffffffff ;  /* 0xffffffff1a0d7836 */ /* 0x001fe20000000000 */
[----:B------:R-:W-:Y:S01]  /*0f20*/  SHF.L.U32 R9, R25, R28, RZ ;  /* 0x0000001c19097219 */ /* 0x000fe200000006ff */
[----:B------:R-:W-:Y:S01]  /*0f30*/  IMAD.MOV R14, RZ, RZ, -R11 ;  /* 0x000000ffff0e7224 */ /* 0x000fe200078e0a0b */
[----:B------:R-:W-:Y:S02]  /*0f40*/  SEL R12, R12, R33, !P3 ;  /* 0x000000210c0c7207 */ /* 0x000fe40005800000 */
[----:B------:R-:W-:Y:S01]  /*0f50*/  LOP3.LUT R13, R18, R13, RZ, 0xc0, !PT ;  /* 0x0000000d120d7212 */ /* 0x000fe200078ec0ff */
[----:B------:R-:W-:Y:S02]  /*0f60*/  IMAD R11, R9, R11, R10 ;  /* 0x0000000b090b7224 */ /* 0x000fe400078e020a */
[----:B--2---:R-:W-:-:S02]  /*0f70*/  IMAD R9, R14, R23, R20 ;  /* 0x000000170e097224 */ /* 0x004fc400078e0214 */
[----:B---3--:R-:W-:Y:S02]  /*0f80*/  IMAD R12, R11, R27, R12 ;  /* 0x0000001b0b0c7224 */ /* 0x008fe400078e020c */
[----:B------:R-:W-:Y:S02]  /*0f90*/  IMAD R9, R9, R26, R13 ;  /* 0x0000001a09097224 */ /* 0x000fe400078e020d */
[----:B------:R-:W-:-:S03]  /*0fa0*/  IMAD.MOV.U32 R14, RZ, RZ, R29 ;  /* 0x000000ffff0e7224 */ /* 0x000fc600078e001d */
[----:B------:R-:W-:Y:S02]  /*0fb0*/  SEL R20, R9, R12, !P3 ;  /* 0x0000000c09147207 */ /* 0x000fe40005800000 */
[----:B------:R-:W-:-:S07]  /*0fc0*/  SEL R16, R12, R9, !P3 ;  /* 0x000000090c107207 */ /* 0x000fce0005800000 */
.L_x_9:
[----:B------:R-:W-:-:S08]  /*0fd0*/  NOP ;  /* 0x0000000000007918 */ /* 0x000fd00000000000 */
[----:B------:R-:W0:Y:S02]  /*0fe0*/  USETMAXREG.TRY_ALLOC.CTAPOOL UP0, 0xe8 ;  /* 0x000000e8000079c8 */ /* 0x000e240008000600 */
[----:B0-----:R-:W-:-:S13]  /*0ff0*/  PLOP3.LUT P0, PT, PT, PT, UP0, 0x80, 0x0 ;  /* 0x000000000000781c */ /* 0x001fda0003f0f008 */
[----:B------:R-:W-:Y:S05]  /*1000*/  @!P0 BRA `(.L_x_9) ;  /* 0xfffffffc00f08947 */ /* 0x000fea000383ffff */
[----:B------:R-:W-:Y:S01]  /*1010*/  ULDC.64 UR4, c[0x0][0x698] ;  /* 0x0001a60000047ab9 */ /* 0x000fe20000000a00 */
[----:B------:R-:W-:Y:S01]  /*1020*/  ULDC.64 UR14, c[0x0][0x208] ;  /* 0x00008200000e7ab9 */ /* 0x000fe20000000a00 */
[----:B------:R-:W-:-:S04]  /*1030*/  ISETP.NE.U32.AND P0, PT, RZ, UR4, PT ;  /* 0x00000004ff007c0c */ /* 0x000fc8000bf05070 */
[----:B------:R-:W-:-:S13]  /*1040*/  ISETP.NE.AND.EX P0, PT, RZ, UR5, PT, P0 ;  /* 0x00000005ff007c0c */ /* 0x000fda000bf05300 */
[----:B------:R-:W-:Y:S05]  /*1050*/  @!P0 BRA `(.L_x_12) ;  /* 0x00000000001c8947 */ /* 0x000fea0003800000 */
[----:B------:R-:W0:Y:S02]  /*1060*/  LDC.64 R10, c[0x0][0x698] ;  /* 0x0001a600ff0a7b82 */ /* 0x000e240000000a00 */
[----:B0-----:R-:W2:Y:S02]  /*1070*/  LDG.E.64 R10, desc[UR14][R10.64] ;  /* 0x0000000e0a0a7981 */ /* 0x001ea4000c1e1b00 */
[----:B--2---:R-:W-:-:S04]  /*1080*/  ISETP.NE.U32.AND P0, PT, R10, RZ, PT ;  /* 0x000000ff0a00720c */ /* 0x004fc80003f05070 */
[----:B------:R-:W-:-:S13]  /*1090*/  ISETP.NE.AND.EX P0, PT, R11, RZ, PT, P0 ;  /* 0x000000ff0b00720c */ /* 0x000fda0003f05300 */
[----:B------:R-:W-:Y:S05]  /*10a0*/  @!P0 BRA `(.L_x_12) ;  /* 0x0000000000088947 */ /* 0x000fea0003800000 */
[----:B------:R0:W5:Y:S01]  /*10b0*/  LD.E R9, desc[UR14][R10.64] ;  /* 0x0000000e0a097980 */ /* 0x000162000c101900 */
[----:B------:R-:W-:Y:S05]  /*10c0*/  BRA `(.L_x_13) ;  /* 0x0000000000207947 */ /* 0x000fea0003800000 */
.L_x_12:
[----:B------:R-:W-:Y:S02]  /*10d0*/  ULDC.64 UR4, c[0x0][0x688] ;  /* 0x0001a20000047ab9 */ /* 0x000fe40000000a00 */
[----:B------:R-:W-:-:S04]  /*10e0*/  ISETP.NE.U32.AND P0, PT, RZ, UR4, PT ;  /* 0x00000004ff007c0c */ /* 0x000fc8000bf05070 */
[----:B------:R-:W-:-:S13]  /*10f0*/  ISETP.NE.AND.EX P0, PT, RZ, UR5, PT, P0 ;  /* 0x00000005ff007c0c */ /* 0x000fda000bf05300 */
[----:B------:R-:W-:Y:S05]  /*1100*/  @!P0 BRA `(.L_x_14) ;  /* 0x00000000000c8947 */ /* 0x000fea0003800000 */
[----:B------:R-:W0:Y:S02]  /*1110*/  LDC.64 R10, c[0x0][0x688] ;  /* 0x0001a200ff0a7b82 */ /* 0x000e240000000a00 */
[----:B0-----:R1:W5:Y:S01]  /*1120*/  LDG.E R9, desc[UR14][R10.64] ;  /* 0x0000000e0a097981 */ /* 0x001362000c1e1900 */
[----:B------:R-:W-:Y:S05]  /*1130*/  BRA `(.L_x_13) ;  /* 0x0000000000047947 */ /* 0x000fea0003800000 */
.L_x_14:
[----:B------:R-:W2:Y:S02]  /*1140*/  LDC R9, c[0x0][0x680] ;  /* 0x0001a000ff097b82 */ /* 0x000ea40000000800 */
.L_x_13:
[----:B------:R-:W-:Y:S02]  /*1150*/  ULDC.64 UR4, c[0x0][0x6a0] ;  /* 0x0001a80000047ab9 */ /* 0x000fe40000000a00 */
[----:B------:R-:W-:-:S04]  /*1160*/  ISETP.NE.U32.AND P0, PT, RZ, UR4, PT ;  /* 0x00000004ff007c0c */ /* 0x000fc8000bf05070 */
[----:B------:R-:W-:-:S13]  /*1170*/  ISETP.NE.AND.EX P0, PT, RZ, UR5, PT, P0 ;  /* 0x00000005ff007c0c */ /* 0x000fda000bf05300 */
[----:B------:R-:W-:Y:S05]  /*1180*/  @!P0 BRA `(.L_x_15) ;  /* 0x00000000001c8947 */ /* 0x000fea0003800000 */
[----:B01----:R-:W0:Y:S02]  /*1190*/  LDC.64 R10, c[0x0][0x6a0] ;  /* 0x0001a800ff0a7b82 */ /* 0x003e240000000a00 */
[----:B0-----:R-:W3:Y:S02]  /*11a0*/  LDG.E.64 R10, desc[UR14][R10.64] ;  /* 0x0000000e0a0a7981 */ /* 0x001ee4000c1e1b00 */
[----:B---3--:R-:W-:-:S04]  /*11b0*/  ISETP.NE.U32.AND P0, PT, R10, RZ, PT ;  /* 0x000000ff0a00720c */ /* 0x008fc80003f05070 */
[----:B------:R-:W-:-:S13]  /*11c0*/  ISETP.NE.AND.EX P0, PT, R11, RZ, PT, P0 ;  /* 0x000000ff0b00720c */ /* 0x000fda0003f05300 */
[----:B------:R-:W-:Y:S05]  /*11d0*/  @!P0 BRA `(.L_x_15) ;  /* 0x0000000000088947 */ /* 0x000fea0003800000 */
[----:B------:R0:W5:Y:S01]  /*11e0*/  LD.E R10, desc[UR14][R10.64] ;  /* 0x0000000e0a0a7980 */ /* 0x000162000c101900 */
[----:B------:R-:W-:Y:S05]  /*11f0*/  BRA `(.L_x_16) ;  /* 0x0000000000207947 */ /* 0x000fea0003800000 */
.L_x_15:
[----:B------:R-:W-:Y:S02]  /*1200*/  ULDC.64 UR4, c[0x0][0x690] ;  /* 0x0001a40000047ab9 */ /* 0x000fe40000000a00 */
[----:B------:R-:W-:-:S04]  /*1210*/  ISETP.NE.U32.AND P0, PT, RZ, UR4, PT ;  /* 0x00000004ff007c0c */ /* 0x000fc8000bf05070 */
[----:B------:R-:W-:-:S13]  /*1220*/  ISETP.NE.AND.EX P0, PT, RZ, UR5, PT, P0 ;  /* 0x00000005ff007c0c */ /* 0x000fda000bf05300 */
[----:B------:R-:W-:Y:S05]  /*1230*/  @!P0 BRA `(.L_x_17) ;  /* 0x00000000000c8947 */ /* 0x000fea0003800000 */
[----:B01----:R-:W0:Y:S02]  /*1240*/  LDC.64 R10, c[0x0][0x690] ;  /* 0x0001a400ff0a7b82 */ /* 0x003e240000000a00 */
[----:B0-----:R1:W5:Y:S01]  /*1250*/  LDG.E R10, desc[UR14][R10.64] ;  /* 0x0000000e0a0a7981 */ /* 0x001362000c1e1900 */
[----:B------:R-:W-:Y:S05]  /*1260*/  BRA `(.L_x_16) ;  /* 0x0000000000047947 */ /* 0x000fea0003800000 */
.L_x_17:
[----:B01----:R-:W3:Y:S02]  /*1270*/  LDC R10, c[0x0][0x684] ;  /* 0x0001a100ff0a7b82 */ /* 0x003ee40000000800 */
.L_x_16:
[----:B------:R-:W-:-:S13]  /*1280*/  LOP3.LUT P0, RZ, R15, 0xff, RZ, 0xc0, !PT ;  /* 0x000000ff0fff7812 */ /* 0x000fda000780c0ff */
[----:B------:R-:W-:Y:S05]  /*1290*/  @!P0 EXIT ;  /* 0x000000000000894d */ /* 0x000fea0003800000 */
[----:B------:R-:W-:Y:S01]  /*12a0*/  ULDC UR4, c[0x0][0x28c] ;  /* 0x0000a30000047ab9 */ /* 0x000fe20000000800 */
[----:B------:R-:W-:Y:S01]  /*12b0*/  LOP3.LUT R62, R2, 0x1, RZ, 0xfc, !PT ;  /* 0x00000001023e7812 */ /* 0x000fe200078efcff */
[----:B------:R-:W-:-:S04]  /*12c0*/  UIADD3 UR4, UR4, 0x7f, URZ ;  /* 0x0000007f04047890 */ /* 0x000fc8000fffe03f */
[----:B------:R-:W-:-:S04]  /*12d0*/  USHF.R.S32.HI UR5, URZ, 0x1f, UR4 ;  /* 0x0000001f3f057899 */ /* 0x000fc80008011404 */
[----:B------:R-:W-:-:S03]  /*12e0*/  ULEA.HI UR5, UR5, UR4, URZ, 0x7 ;  /* 0x0000000405057291 */ /* 0x000fc6000f8f383f */
[----:B------:R-:W-:Y:S01]  /*12f0*/  UMOV UR4, URZ ;  /* 0x0000003f00047c82 */ /* 0x000fe20008000000 */
[----:B------:R-:W-:-:S03]  /*1300*/  USHF.R.S32.HI UR6, URZ, 0x7, UR5 ;  /* 0x000000073f067899 */ /* 0x000fc60008011405 */
[----:B------:R-:W-:-:S09]  /*1310*/  UMOV UR5, URZ ;  /* 0x0000003f00057c82 */ /* 0x000fd20008000000 */
.L_x_90:
[----:B01----:R-:W-:Y:S02]  /*1320*/  LOP3.LUT R11, R0, 0x80, RZ, 0xc0, !PT ;  /* 0x00000080000b7812 */ /* 0x003fe400078ec0ff */
[----:B------:R-:W-:Y:S02]  /*1330*/  CS2R R24, SRZ ;  /* 0x0000000000187805 */ /* 0x000fe4000001ff00 */
[----:B--2---:R-:W-:Y:S02]  /*1340*/  CS2R R26, SRZ ;  /* 0x00000000001a7805 */ /* 0x004fe4000001ff00 */
[----:B------:R-:W-:Y:S02]  /*1350*/  CS2R R28, SRZ ;  /* 0x00000000001c7805 */ /* 0x000fe4000001ff00 */
[----:B------:R-:W-:Y:S02]  /*1360*/  SHF.R.U32.HI R12, RZ, 0x7, R11 ;  /* 0x00000007ff0c7819 */ /* 0x000fe4000001160b */
[----:B------:R-:W-:-:S02]  /*1370*/  CS2R R30, SRZ ;  /* 0x00000000001e7805 */ /* 0x000fc4000001ff00 */
[----:B------:R-:W-:Y:S02]  /*1380*/  VIMNMX R11, RZ, UR6, PT ;  /* 0x00000006ff0b7c48 */ /* 0x000fe4000bfe0100 */
[----:B------:R-:W-:Y:S02]  /*1390*/  CS2R R32, SRZ ;  /* 0x0000000000207805 */ /* 0x000fe4000001ff00 */
[----:B------:R-:W-:Y:S02]  /*13a0*/  CS2R R34, SRZ ;  /* 0x0000000000227805 */ /* 0x000fe4000001ff00 */
[----:B------:R-:W-:Y:S01]  /*13b0*/  CS2R R36, SRZ ;  /* 0x0000000000247805 */ /* 0x000fe2000001ff00 */
[----:B------:R-:W0:Y:S01]  /*13c0*/  SHFL.IDX PT, R12, R12, RZ, 0x1f ;  /* 0x00001fff0c0c7589 */ /* 0x000e2200000e0000 */
[----:B------:R-:W-:Y:S02]  /*13d0*/  IADD3 R11, -R11, UR6, RZ ;  /* 0x000000060b0b7c10 */ /* 0x000fe4000fffe1ff */
[----:B------:R-:W-:-:S02]  /*13e0*/  CS2R R38, SRZ ;  /* 0x0000000000267805 */ /* 0x000fc4000001ff00 */
[----:B------:R-:W-:Y:S02]  /*13f0*/  CS2R R40, SRZ ;  /* 0x0000000000287805 */ /* 0x000fe4000001ff00 */
[----:B------:R-:W-:Y:S02]  /*1400*/  CS2R R42, SRZ ;  /* 0x00000000002a7805 */ /* 0x000fe4000001ff00 */
[----:B------:R-:W-:Y:S02]  /*1410*/  ISETP.GE.AND P0, PT, R11, 0x1, PT ;  /* 0x000000010b00780c */ /* 0x000fe40003f06270 */
[----:B------:R-:W-:Y:S02]  /*1420*/  CS2R R44, SRZ ;  /* 0x00000000002c7805 */ /* 0x000fe4000001ff00 */
[----:B------:R-:W-:Y:S02]  /*1430*/  CS2R R46, SRZ ;  /* 0x00000000002e7805 */ /* 0x000fe4000001ff00 */
[----:B------:R-:W-:-:S02]  /*1440*/  CS2R R48, SRZ ;  /* 0x0000000000307805 */ /* 0x000fc4000001ff00 */
[----:B------:R-:W-:Y:S02]  /*1450*/  CS2R R50, SRZ ;  /* 0x0000000000327805 */ /* 0x000fe4000001ff00 */
[----:B------:R-:W-:Y:S02]  /*1460*/  CS2R R52, SRZ ;  /* 0x0000000000347805 */ /* 0x000fe4000001ff00 */
[----:B------:R-:W-:Y:S02]  /*1470*/  CS2R R54, SRZ ;  /* 0x0000000000367805 */ /* 0x000fe4000001ff00 */
[----:B0-----:R-:W-:Y:S01]  /*1480*/  R2UR UR7, R12 ;  /* 0x000000000c0772ca */ /* 0x001fe200000e0000 */
[----:B----45:R-:W-:-:S14]  /*1490*/  @!P0 BRA `(.L_x_18) ;  /* 0x0000000400408947 */ /* 0x030fdc0003800000 */
[----:B------:R-:W0:Y:S01]  /*14a0*/  S2UR UR10, SR_CgaCtaId ;  /* 0x00000000000a79c3 */ /* 0x000e220000008800 */
[----:B------:R-:W-:Y:S01]  /*14b0*/  ULEA.HI UR8, UR7, UR7, URZ, 0x1 ;  /* 0x0000000707087291 */ /* 0x000fe2000f8f083f */
[----:B------:R-:W-:Y:S01]  /*14c0*/  IMAD.U32 R17, RZ, RZ, UR4 ;  /* 0x00000004ff117e24 */ /* 0x000fe2000f8e00ff */
[----:B------:R-:W-:Y:S01]  /*14d0*/  UMOV UR9, 0x400 ;  /* 0x0000040000097882 */ /* 0x000fe20000000000 */
[----:B------:R-:W-:Y:S01]  /*14e0*/  IMAD.U32 R12, RZ, RZ, UR5 ;  /* 0x00000005ff0c7e24 */ /* 0x000fe2000f8e00ff */
[----:B------:R-:W-:Y:S02]  /*14f0*/  ULOP3.LUT UR8, UR8, 0xffffe, URZ, 0xc0, !UPT ;  /* 0x000ffffe08087892 */ /* 0x000fe4000f8ec03f */
[----:B------:R-:W-:Y:S02]  /*1500*/  UPLOP3.LUT UP0, UPT, UPT, UPT, UPT, 0x40, 0x0 ;  /* 0x000000000000789c */ /* 0x000fe40003f0e870 */
[----:B------:R-:W-:Y:S01]  /*1510*/  UIADD3 UR8, UR7, -UR8, URZ ;  /* 0x8000000807087290 */ /* 0x000fe2000fffe03f */
[----:B------:R-:W-:Y:S01]  /*1520*/  UMOV UR12, UR5 ;  /* 0x00000005000c7c82 */ /* 0x000fe20008000000 */
[----:B0-----:R-:W-:-:S04]  /*1530*/  ULEA UR9, UR10, UR9, 0x18 ;  /* 0x000000090a097291 */ /* 0x001fc8000f8ec03f */
[----:B------:R-:W-:-:S04]  /*1540*/  ULEA UR8, UR8, UR9, 0xc ;  /* 0x0000000908087291 */ /* 0x000fc8000f8e603f */
[----:B------:R-:W-:-:S04]  /*1550*/  UIADD3 UR8, UR8, 0x180, URZ ;  /* 0x0000018008087890 */ /* 0x000fc8000fffe03f */
[----:B------:R-:W-:-:S04]  /*1560*/  USHF.R.U32.HI UR8, URZ, 0x4, UR8 ;  /* 0x000000043f087899 */ /* 0x000fc80008011608 */
[----:B------:R-:W-:-:S12]  /*1570*/  ULOP3.LUT UR7, UR8, 0x3fff, URZ, 0xc0, !UPT ;  /* 0x00003fff08077892 */ /* 0x000fd8000f8ec03f */
.L_x_25:
[----:B------:R-:W-:-:S13]  /*1580*/  ISETP.NE.AND P1, PT, R62, 0x3, PT ;  /* 0x000000033e00780c */ /* 0x000fda0003f25270 */
[----:B0-----:R-:W-:Y:S05]  /*1590*/  @!P1 BRA `(.L_x_19) ;  /* 0x0000000000049947 */ /* 0x001fea0003800000 */
[----:B------:R-:W-:Y:S01]  /*15a0*/  BPT.TRAP 0x1 ;  /* 0x000000040000795c */ /* 0x000fe20000300000 */
.L_x_19:
[----:B------:R-:W0:Y:S01]  /*15b0*/  S2UR UR9, SR_CgaCtaId ;  /* 0x00000000000979c3 */ /* 0x000e220000008800 */
[----:B------:R-:W-:Y:S01]  /*15c0*/  UMOV UR8, 0x400 ;  /* 0x0000040000087882 */ /* 0x000fe20000000000 */
[----:B------:R-:W-:Y:S01]  /*15d0*/  SHF.L.U32 R15, R17, 0x1f, RZ ;  /* 0x0000001f110f7819 */ /* 0x000fe200000006ff */
[----:B0-----:R-:W-:-:S04]  /*15e0*/  ULEA UR13, UR9, UR8, 0x18 ;  /* 0x00000008090d7291 */ /* 0x001fc8000f8ec03f */
[----:B------:R-:W-:-:S09]  /*15f0*/  ULEA UR8, UR12, UR13, 0x3 ;  /* 0x0000000d0c087291 */ /* 0x000fd2000f8e183f */
[----:B------:R0:W1:Y:S01]  /*1600*/  SYNCS.PHASECHK.TRANS64.TRYWAIT P0, [UR8], R15 ;  /* 0x0000000fff0075a7 */ /* 0x0000620008000148 */
[----:B------:R-:W-:Y:S05]  /*1610*/  @!P1 BRA `(.L_x_20) ;  /* 0x0000000000049947 */ /* 0x000fea0003800000 */
[----:B------:R-:W-:Y:S01]  /*1620*/  BPT.TRAP 0x1 ;  /* 0x000000040000795c */ /* 0x000fe20000300000 */
.L_x_20:
[C---:B------:R-:W-:Y:S02]  /*1630*/  IMAD.SHL.U32 R13, R0.reuse, 0x40, RZ ;  /* 0x00000040000d7824 */ /* 0x040fe400078e00ff */
[C---:B------:R-:W-:Y:S02]  /*1640*/  IMAD.SHL.U32 R18, R0.reuse, 0x400, RZ ;  /* 0x0000040000127824 */ /* 0x040fe400078e00ff */
[----:B------:R-:W-:Y:S01]  /*1650*/  IMAD.SHL.U32 R22, R0, 0x20, RZ ;  /* 0x0000002000167824 */ /* 0x000fe200078e00ff */
[----:B------:R-:W-:-:S04]  /*1660*/  LOP3.LUT R13, R13, 0x3800, RZ, 0xc0, !PT ;  /* 0x000038000d0d7812 */ /* 0x000fc800078ec0ff */
[----:B------:R-:W-:Y:S01]  /*1670*/  LOP3.LUT R13, R13, 0x400, R18, 0xf8, !PT ;  /* 0x000004000d0d7812 */ /* 0x000fe200078ef812 */
[----:B------:R-:W-:-:S03]  /*1680*/  IMAD.SHL.U32 R18, R0, 0x10, RZ ;  /* 0x0000001000127824 */ /* 0x000fc600078e00ff */
[----:B------:R-:W-:-:S04]  /*1690*/  LOP3.LUT R13, R13, 0x380, R22, 0xf8, !PT ;  /* 0x000003800d0d7812 */ /* 0x000fc800078ef816 */
[----:B------:R-:W-:Y:S01]  /*16a0*/  LOP3.LUT R13, R13, 0x20, R18, 0xf8, !PT ;  /* 0x000000200d0d7812 */ /* 0x000fe200078ef812 */
[----:B------:R-:W-:-:S03]  /*16b0*/  IMAD.U32 R18, RZ, RZ, UR12 ;  /* 0x0000000cff127e24 */ /* 0x000fc6000f8e00ff */
[----:B------:R-:W-:-:S05]  /*16c0*/  SHF.R.U32.HI R13, RZ, 0x3, R13 ;  /* 0x00000003ff0d7819 */ /* 0x000fca000001160d */
[----:B------:R-:W-:Y:S01]  /*16d0*/  IMAD R13, R18, 0x800, R13 ;  /* 0x00000800120d7824 */ /* 0x000fe200078e020d */
[----:B-1----:R-:W-:Y:S06]  /*16e0*/  @P0 BRA `(.L_x_21) ;  /* 0x0000000000080947 */ /* 0x002fec0003800000 */
[----:B------:R-:W1:Y:S02]  /*16f0*/  SYNCS.PHASECHK.TRANS64.TRYWAIT P0, [UR8], R15 ;  /* 0x0000000fff0075a7 */ /* 0x000e640008000148 */
[----:B-1----:R-:W-:Y:S05]  /*1700*/  @!P0 BRA `(.L_x_22) ;  /* 0x0000004c005c8947 */ /* 0x002fea0003800000 */
.L_x_21:
[----:B------:R-:W-:Y:S01]  /*1710*/  LDS R56, [R13+UR13+0x30180] ;  /* 0x0301800d0d387984 */ /* 0x000fe20008000800 */
[----:B------:R-:W-:Y:S02]  /*1720*/  UIADD3 UR8, UR13, 0x18180, URZ ;  /* 0x000181800d087890 */ /* 0x000fe4000fffe03f */
[----:B------:R-:W-:Y:S01]  /*1730*/  ULOP3.LUT UR9, UR7, 0x10000, URZ, 0xfc, !UPT ;  /* 0x0001000007097892 */ /* 0x000fe2000f8efc3f */
[----:B------:R-:W4:Y:S01]  /*1740*/  LDS R57, [R13+UR13+0x30188] ;  /* 0x0301880d0d397984 */ /* 0x000f220008000800 */
[----:B------:R-:W-:Y:S01]  /*1750*/  USHF.R.U32.HI UR8, URZ, 0x4, UR8 ;  /* 0x000000043f087899 */ /* 0x000fe20008011608 */
[----:B------:R-:W-:-:S03]  /*1760*/  UMOV UR11, 0x40000040 ;  /* 0x40000040000b7882 */ /* 0x000fc60000000000 */
[----:B------:R-:W-:-:S04]  /*1770*/  ULOP3.LUT UR8, UR8, 0x3fff, URZ, 0xc0, !UPT ;  /* 0x00003fff08087892 */ /* 0x000fc8000f8ec03f */
[----:B------:R-:W-:Y:S02]  /*1780*/  ULOP3.LUT UR10, UR8, 0x10000, URZ, 0xfc, !UPT ;  /* 0x00010000080a7892 */ /* 0x000fe4000f8efc3f */
[----:B------:R-:W-:Y:S02]  /*1790*/  ULEA UR8, UR12, UR9, 0x9 ;  /* 0x000000090c087291 */ /* 0x000fe4000f8e483f */
[----:B------:R-:W-:Y:S01]  /*17a0*/  ULEA UR10, UR12, UR10, 0x9 ;  /* 0x0000000a0c0a7291 */ /* 0x000fe2000f8e483f */
[----:B------:R-:W-:Y:S01]  /*17b0*/  UMOV UR9, 0x80000020 ;  /* 0x8000002000097882 */ /* 0x000fe20000000000 */
[----:B----4-:R-:W-:-:S07]  /*17c0*/  WARPGROUP.ARRIVE ;  /* 0x00000000000079c5 */ /* 0x010fce0000000000 */
[----:B------:R-:W-:Y:S01]  /*17d0*/  IGMMA.SP.64x64x64.S8.S8 R24, gdesc[UR8], R24, UP0, R56 ;  /* 0x02003800081879f1 */ /* 0x000fe2000bf41218 */
[----:B------:R-:W-:Y:S02]  /*17e0*/  UIADD3 UR8, UR8, 0x2, URZ ;  /* 0x0000000208087890 */ /* 0x000fe4000fffe03f */
[----:B------:R-:W-:Y:S01]  /*17f0*/  UIADD3 UR10, UR10, 0x4, URZ ;  /* 0x000000040a0a7890 */ /* 0x000fe2000fffe03f */
[----:B------:R-:W-:Y:S01]  /*1800*/  UMOV UR9, 0x80000020 ;  /* 0x8000002000097882 */ /* 0x000fe20000000000 */
[----:B------:R-:W-:-:S07]  /*1810*/  UMOV UR11, 0x40000040 ;  /* 0x40000040000b7882 */ /* 0x000fce0000000000 */
[----:B------:R-:W-:Y:S03]  /*1820*/  IGMMA.SP.64x64x64.S8.S8 R24, gdesc[UR8], R24, R57, gsb0 ;  /* 0x02003900081879f1 */ /* 0x000fe60008041218 */
[----:B------:R-:W-:Y:S02]  /*1830*/  WARPGROUP.DEPBAR.LE gsb0, 0x0 ;  /* 0x00008000000079c5 */ /* 0x000fe40000010000 */
[----:B------:R-:W-:Y:S05]  /*1840*/  @!P1 BRA `(.L_x_23) ;  /* 0x0000000000049947 */ /* 0x000fea0003800000 */
[----:B------:R-:W-:Y:S01]  /*1850*/  BPT.TRAP 0x1 ;  /* 0x000000040000795c */ /* 0x000fe20000300000 */
.L_x_23:
[----:B------:R-:W-:-:S13]  /*1860*/  LOP3.LUT P0, RZ, R6, R3, RZ, 0xc0, !PT ;  /* 0x0000000306ff7212 */ /* 0x000fda000780c0ff */
[----:B------:R-:W-:-:S05]  /*1870*/  @P0 LEA R13, R12, UR13, 0x3 ;  /* 0x0000000d0c0d0c11 */ /* 0x000fca000f8e18ff */
[----:B-1----:R-:W-:-:S05]  /*1880*/  @P0 VIADD R18, R13, 0x60 ;  /* 0x000000600d120836 */ /* 0x002fca0000000000 */
[----:B------:R-:W-:-:S04]  /*1890*/  @P0 PRMT R18, R7, 0x654, R18 ;  /* 0x0000065407120816 */ /* 0x000fc80000000012 */
[----:B------:R1:W-:Y:S01]  /*18a0*/  @P0 SYNCS.ARRIVE.TRANS64.RED.A1T0 RZ, [R18+URZ], RZ ;  /* 0x000000ff12ff09a7 */ /* 0x0003e2000810043f */
[----:B------:R-:W-:-:S13]  /*18b0*/  ISETP.GT.U32.AND P0, PT, R2, 0x1, PT ;  /* 0x000000010200780c */ /* 0x000fda0003f04070 */
[----:B-1----:R-:W-:Y:S05]  /*18c0*/  @P0 BRA `(.L_x_24) ;  /* 0x0000000000040947 */ /* 0x002fea0003800000 */
[----:B------:R-:W-:Y:S01]  /*18d0*/  BPT.TRAP 0x1 ;  /* 0x000000040000795c */ /* 0x000fe20000300000 */
.L_x_24:
[----:B------:R-:W-:Y:S01]  /*18e0*/  UIADD3 UR12, UR12, 0x1, URZ ;  /* 0x000000010c0c7890 */ /* 0x000fe2000fffe03f */
[C---:B------:R-:W-:Y:S01]  /*18f0*/  ISETP.GT.AND P1, PT, R11.reuse, 0x1, PT ;  /* 0x000000010b00780c */ /* 0x040fe20003f24270 */
[----:B------:R-:W-:Y:S02]  /*1900*/  VIADD R12, R12, 0x1 ;  /* 0x000000010c0c7836 */ /* 0x000fe40000000000 */
[----:B------:R-:W-:Y:S01]  /*1910*/  UISETP.NE.AND UP0, UPT, UR12, 0xc, UPT ;  /* 0x0000000c0c00788c */ /* 0x000fe2000bf05270 */
[----:B------:R-:W-:Y:S02]  /*1920*/  VIADD R11, R11, 0xffffffff ;  /* 0xffffffff0b0b7836 */ /* 0x000fe40000000000 */
[C---:B------:R-:W-:Y:S01]  /*1930*/  ISETP.NE.AND P0, PT, R12.reuse, 0xc, PT ;  /* 0x0000000c0c00780c */ /* 0x040fe20003f05270 */
[----:B------:R-:W-:Y:S02]  /*1940*/  USEL UR8, URZ, 0x1, UP0 ;  /* 0x000000013f087887 */ /* 0x000fe40008000000 */
[----:B------:R-:W-:Y:S01]  /*1950*/  USEL UR12, UR12, URZ, UP0 ;  /* 0x0000003f0c0c7287 */ /* 0x000fe20008000000 */
[----:B------:R-:W-:Y:S01]  /*1960*/  SEL R12, R12, RZ, P0 ;  /* 0x000000ff0c0c7207 */ /* 0x000fe20000000000 */
[----:B------:R-:W-:-:S02]  /*1970*/  UPLOP3.LUT UP0, UPT, UPT, UPT, UPT, 0x80, 0x0 ;  /* 0x000000000000789c */ /* 0x000fc40003f0f070 */
[----:B------:R-:W-:Y:S01]  /*1980*/  LOP3.LUT R17, R17, UR8, RZ, 0x3c, !PT ;  /* 0x0000000811117c12 */ /* 0x000fe2000f8e3cff */
[----:B------:R-:W-:Y:S08]  /*1990*/  @P1 BRA `(.L_x_25) ;  /* 0xfffffff800f81947 */ /* 0x000ff0000383ffff */
.L_x_18:
[----:B------:R-:W1:Y:S01]  /*19a0*/  LDC R21, c[0x0][0x288] ;  /* 0x0000a200ff157b82 */ /* 0x000e620000000800 */
[----:B------:R-:W-:Y:S01]  /*19b0*/  LOP3.LUT R11, R0, 0x60, RZ, 0xc0, !PT ;  /* 0x00000060000b7812 */ /* 0x000fe200078ec0ff */
[----:B------:R-:W-:Y:S01]  /*19c0*/  IMAD.SHL.U32 R22, R20, 0x40, RZ ;  /* 0x0000004014167824 */ /* 0x000fe200078e00ff */
[--C-:B------:R-:W-:Y:S01]  /*19d0*/  SHF.R.U32.HI R12, RZ, 0x2, R0.reuse ;  /* 0x00000002ff0c7819 */ /* 0x100fe20000011600 */
[----:B------:R-:W-:Y:S01]  /*19e0*/  UIADD3 UR5, UR6, UR5, URZ ;  /* 0x0000000506057290 */ /* 0x000fe2000fffe03f */
[----:B------:R-:W-:Y:S01]  /*19f0*/  SHF.R.U32.HI R11, RZ, 0x5, R11 ;  /* 0x00000005ff0b7819 */ /* 0x000fe2000001160b */
[----:B------:R-:W-:Y:S01]  /*1a00*/  ULDC UR12, c[0x0][0x284] ;  /* 0x0000a100000c7ab9 */ /* 0x000fe20000000800 */
[----:B------:R-:W-:Y:S01]  /*1a10*/  LOP3.LUT R12, R12, 0x7, RZ, 0xc0, !PT ;  /* 0x000000070c0c7812 */ /* 0x000fe200078ec0ff */
[----:B------:R-:W-:Y:S01]  /*1a20*/  UISETP.GT.U32.AND UP0, UPT, UR5, 0xb, UPT ;  /* 0x0000000b0500788c */ /* 0x000fe2000bf04070 */
[----:B------:R-:W-:Y:S01]  /*1a30*/  SHF.R.U32.HI R18, RZ, 0x1, R0 ;  /* 0x00000001ff127819 */ /* 0x000fe20000011600 */
[----:B------:R-:W-:Y:S01]  /*1a40*/  IMAD.SHL.U32 R13, R11, 0x10, RZ ;  /* 0x000000100b0d7824 */ /* 0x000fe200078e00ff */
[----:B------:R-:W-:Y:S01]  /*1a50*/  UISETP.GE.U32.AND UP1, UPT, UR6, 0xc, UPT ;  /* 0x0000000c0600788c */ /* 0x000fe2000bf26070 */
[----:B------:R-:W-:Y:S01]  /*1a60*/  SHF.R.S32.HI R23, RZ, 0x1f, R14 ;  /* 0x0000001fff177819 */ /* 0x000fe2000001140e */
[----:B------:R-:W-:Y:S01]  /*1a70*/  UISETP.LT.U32.AND UP0, UPT, UR6, 0xc, UP0 ;  /* 0x0000000c0600788c */ /* 0x000fe20008701070 */
[----:B------:R-:W-:-:S02]  /*1a80*/  WARPGROUP.DEPBAR.LE gsb0, 0x0 ;  /* 0x00008000000079c5 */ /* 0x000fc40000010000 */
[--C-:B------:R-:W-:Y:S01]  /*1a90*/  LOP3.LUT R13, R13, 0xfffffff0, R12.reuse, 0xe2, !PT ;  /* 0xfffffff00d0d7812 */ /* 0x100fe200078ee20c */
[----:B------:R-:W-:Y:S01]  /*1aa0*/  IMAD R12, R11, -0x10, -R12 ;  /* 0xfffffff00b0c7824 */ /* 0x000fe200078e0a0c */
[----:B------:R-:W-:Y:S01]  /*1ab0*/  LOP3.LUT R11, R8, 0x1, RZ, 0xc0, !PT ;  /* 0x00000001080b7812 */ /* 0x000fe200078ec0ff */
[----:B------:R-:W-:Y:S01]  /*1ac0*/  UIMAD.WIDE.U32 UR8, UR5, -0x55555555, URZ ;  /* 0xaaaaaaab050878a5 */ /* 0x000fe2000f8e003f */
[----:B------:R-:W-:Y:S01]  /*1ad0*/  LOP3.LUT R18, R13, 0x40, R18, 0xf8, !PT ;  /* 0x000000400d127812 */ /* 0x000fe200078ef812 */
[----:B------:R-:W-:Y:S01]  /*1ae0*/  IMAD.SHL.U32 R13, R16, 0x80, RZ ;  /* 0x00000080100d7824 */ /* 0x000fe200078e00ff */
[----:B------:R-:W-:Y:S01]  /*1af0*/  USEL UR7, URZ, 0x1, !UP0 ;  /* 0x000000013f077887 */ /* 0x000fe2000c000000 */
[----:B------:R-:W-:Y:S01]  /*1b00*/  IMAD R12, R11, -0x40, R12 ;  /* 0xffffffc00b0c7824 */ /* 0x000fe200078e020c */
[----:B-1----:R-:W-:Y:S01]  /*1b10*/  ISETP.GE.AND P0, PT, R22, R21, PT ;  /* 0x000000151600720c */ /* 0x002fe20003f06270 */
[----:B------:R-:W-:Y:S01]  /*1b20*/  ULDC.64 UR10, c[0x0][0x6d0] ;  /* 0x0001b400000a7ab9 */ /* 0x000fe20000000a00 */
[----:B------:R-:W-:Y:S01]  /*1b30*/  LOP3.LUT R18, R18, R13, RZ, 0xfc, !PT ;  /* 0x0000000d12127212 */ /* 0x000fe200078efcff */
[----:B0-----:R-:W-:Y:S01]  /*1b40*/  IMAD R15, R23, UR10, RZ ;  /* 0x0000000a170f7c24 */ /* 0x001fe2000f8e02ff */
[----:B------:R-:W-:Y:S01]  /*1b50*/  ISETP.GE.OR P0, PT, R13, UR12, P0 ;  /* 0x0000000c0d007c0c */ /* 0x000fe20008706670 */
[----:B------:R-:W-:Y:S01]  /*1b60*/  USHF.R.U32.HI UR8, URZ, 0x3, UR9 ;  /* 0x000000033f087899 */ /* 0x000fe20008011609 */
[----:B------:R-:W-:Y:S01]  /*1b70*/  LOP3.LUT R11, R0, 0x3, RZ, 0xc0, !PT ;  /* 0x00000003000b7812 */ /* 0x000fe200078ec0ff */
[----:B------:R-:W-:Y:S01]  /*1b80*/  ULOP3.LUT UR4, UR4, UR7, URZ, 0x3c, !UPT ;  /* 0x0000000704047292 */ /* 0x000fe2000f8e3c3f */
[--C-:B------:R-:W-:Y:S01]  /*1b90*/  SHF.R.S32.HI R19, RZ, 0x1f, R18.reuse ;  /* 0x0000001fff137819 */ /* 0x100fe20000011412 */
[C---:B------:R-:W-:Y:S01]  /*1ba0*/  IMAD R15, R14.reuse, UR11, R15 ;  /* 0x0000000b0e0f7c24 */ /* 0x040fe2000f8e020f */
[----:B------:R-:W-:Y:S01]  /*1bb0*/  UIMAD UR5, UR8, -0xc, UR5 ;  /* 0xfffffff4080578a4 */ /* 0x000fe2000f8e0205 */
[----:B------:R-:W-:Y:S01]  /*1bc0*/  IMAD R11, R11, -0x2, R21 ;  /* 0xfffffffe0b0b7824 */ /* 0x000fe200078e0215 */
[----:B------:R-:W-:Y:S01]  /*1bd0*/  @UP1 ULOP3.LUT UR4, UR4, 0x1, UR8, 0x78, !UPT ;  /* 0x0000000104041892 */ /* 0x000fe2000f8e7808 */
[----:B------:R-:W-:Y:S01]  /*1be0*/  IMAD.WIDE.U32 R16, R14, UR10, R18 ;  /* 0x0000000a0e107c25 */ /* 0x000fe2000f8e0012 */
[----:B------:R-:W-:-:S03]  /*1bf0*/  IADD3 R12, -R13, UR12, R12 ;  /* 0x0000000c0d0c7c10 */ /* 0x000fc6000fffe10c */
[----:B------:R-:W-:Y:S02]  /*1c00*/  IMAD.IADD R13, R11, 0x1, -R22 ;  /* 0x000000010b0d7824 */ /* 0x000fe400078e0a16 */
[----:B------:R-:W-:Y:S02]  /*1c10*/  IMAD.IADD R17, R17, 0x1, R15 ;  /* 0x0000000111117824 */ /* 0x000fe400078e020f */
[----:B------:R-:W-:Y:S01]  /*1c20*/  IMAD.MOV.U32 R11, RZ, RZ, -0x1 ;  /* 0xffffffffff0b7424 */ /* 0x000fe200078e00ff */
[----:B------:R-:W-:Y:S06]  /*1c30*/  @P0 BRA `(.L_x_26) ;  /* 0x0000002400a40947 */ /* 0x000fec0003800000 */
[----:B------:R-:W0:Y:S01]  /*1c40*/  LDC.64 R66, c[0x0][0x6c8] ;  /* 0x0001b200ff427b82 */ /* 0x000e220000000a00 */
[----:B---3-5:R-:W-:Y:S01]  /*1c50*/  ISETP.NE.AND P1, PT, R10, RZ, PT ;  /* 0x000000ff0a00720c */ /* 0x028fe20003f25270 */
[----:B------:R-:W-:Y:S01]  /*1c60*/  IMAD.WIDE R20, R20, 0x40, RZ ;  /* 0x0000004014147825 */ /* 0x000fe200078e02ff */
[----:B------:R-:W-:Y:S01]  /*1c70*/  ISETP.GT.AND P0, PT, R13, RZ, PT ;  /* 0x000000ff0d00720c */ /* 0x000fe20003f04270 */
[----:B------:R-:W-:Y:S02]  /*1c80*/  BSSY B0, `(.L_x_26) ;  /* 0x0000264000007945 */ /* 0x000fe40003800000 */
[----:B------:R-:W-:Y:S01]  /*1c90*/  IMAD.SHL.U32 R15, R0, 0x2, RZ ;  /* 0x00000002000f7824 */ /* 0x000fe200078e00ff */
[----:B------:R-:W-:-:S04]  /*1ca0*/  ISETP.GT.AND P5, PT, R12, RZ, P0 ;  /* 0x000000ff0c00720c */ /* 0x000fc800007a4270 */
[----:B------:R-:W-:Y:S01]  /*1cb0*/  LOP3.LUT R69, R20, 0x6, R15, 0xf8, !PT ;  /* 0x0000000614457812 */ /* 0x000fe200078ef80f */
[----:B0-----:R-:W-:-:S04]  /*1cc0*/  IMAD R22, R21, R66, RZ ;  /* 0x0000004215167224 */ /* 0x001fc800078e02ff */
[----:B------:R-:W-:-:S04]  /*1cd0*/  IMAD.WIDE.U32 R58, R69, R66, R16 ;  /* 0x00000042453a7225 */ /* 0x000fc800078e0010 */
[----:B------:R-:W-:-:S04]  /*1ce0*/  IMAD R15, R69, R67, R22 ;  /* 0x00000043450f7224 */ /* 0x000fc800078e0216 */
[----:B------:R-:W-:Y:S01]  /*1cf0*/  IMAD.IADD R57, R59, 0x1, R15 ;  /* 0x000000013b397824 */ /* 0x000fe200078e020f */
[----:B------:R-:W-:Y:S06]  /*1d00*/  @!P1 BRA `(.L_x_27) ;  /* 0x0000001800b09947 */ /* 0x000fec0003800000 */
[----:B------:R-:W-:Y:S01]  /*1d10*/  ULDC.64 UR8, c[0x0][0x6b8] ;  /* 0x0001ae0000087ab9 */ /* 0x000fe20000000a00 */
[----:B------:R-:W-:Y:S01]  /*1d20*/  ULDC.64 UR12, c[0x0][0x6b0] ;  /* 0x0001ac00000c7ab9 */ /* 0x000fe20000000a00 */
[----:B------:R-:W-:Y:S01]  /*1d30*/  IMAD R15, R23, UR8, RZ ;  /* 0x00000008170f7c24 */ /* 0x000fe2000f8e02ff */
[----:B------:R-:W-:Y:S01]  /*1d40*/  ULDC.64 UR16, c[0x0][0x6a8] ;  /* 0x0001aa0000107ab9 */ /* 0x000fe20000000a00 */
[----:B------:R-:W-:Y:S01]  /*1d50*/  IMAD R20, R21, UR12, RZ ;  /* 0x0000000c15147c24 */ /* 0x000fe2000f8e02ff */
[----:B------:R-:W-:Y:S01]  /*1d60*/  ULDC.64 UR10, c[0x0][0x6c0] ;  /* 0x0001b000000a7ab9 */ /* 0x000fe20000000a00 */
[----:B------:R-:W-:-:S04]  /*1d70*/  IMAD.WIDE.U32 R60, R14, UR8, R18 ;  /* 0x000000080e3c7c25 */ /* 0x000fc8000f8e0012 */
[----:B------:R-:W-:Y:S02]  /*1d80*/  IMAD R63, R14, UR9, R15 ;  /* 0x000000090e3f7c24 */ /* 0x000fe4000f8e020f */
[----:B------:R-:W-:Y:S02]  /*1d90*/  IMAD R59, R69, UR13, R20 ;  /* 0x0000000d453b7c24 */ /* 0x000fe4000f8e0214 */
[----:B------:R-:W-:Y:S02]  /*1da0*/  IMAD.IADD R21, R61, 0x1, R63 ;  /* 0x000000013d157824 */ /* 0x000fe400078e023f */
[----:B------:R-:W-:-:S04]  /*1db0*/  IMAD.MOV.U32 R20, RZ, RZ, R60 ;  /* 0x000000ffff147224 */ /* 0x000fc800078e003c */
[----:B------:R-:W-:-:S04]  /*1dc0*/  IMAD.WIDE.U32 R16, R69, UR12, R20 ;  /* 0x0000000c45107c25 */ /* 0x000fc8000f8e0014 */
[----:B------:R-:W-:Y:S01]  /*1dd0*/  IMAD.IADD R15, R17, 0x1, R59 ;  /* 0x00000001110f7824 */ /* 0x000fe200078e023b */
[----:B------:R-:W-:-:S04]  /*1de0*/  LEA R22, P1, R16, UR16, 0x2 ;  /* 0x0000001010167c11 */ /* 0x000fc8000f8210ff */
[----:B------:R-:W-:Y:S02]  /*1df0*/  LEA.HI.X R23, R16, UR17, R15, 0x2, P1 ;  /* 0x0000001110177c11 */ /* 0x000fe400088f140f */
[----:B------:R-:W0:Y:S03]  /*1e00*/  LDC.64 R16, c[0x0][0x6b0] ;  /* 0x0001ac00ff107b82 */ /* 0x000e260000000a00 */
[----:B------:R-:W3:Y:S01]  /*1e10*/  @P5 LDG.E.LTC128B R15, desc[UR14][R22.64] ;  /* 0x0000000e160f5981 */ /* 0x000ee2000c1e1920 */
[----:B------:R-:W-:Y:S01]  /*1e20*/  LEA R56, P1, R58, UR10, 0x2 ;  /* 0x0000000a3a387c11 */ /* 0x000fe2000f8210ff */
[----:B------:R-:W-:Y:S01]  /*1e30*/  BSSY B1, `(.L_x_28) ;  /* 0x0000015000017945 */ /* 0x000fe20003800000 */
[----:B------:R-:W-:Y:S02]  /*1e40*/  ISETP.GT.AND P0, PT, R12, 0x8, P0 ;  /* 0x000000080c00780c */ /* 0x000fe40000704270 */
[----:B------:R-:W-:-:S02]  /*1e50*/  LEA.HI.X R57, R58, UR11, R57, 0x2, P1 ;  /* 0x0000000b3a397c11 */ /* 0x000fc400088f1439 */
[----:B------:R-:W-:Y:S02]  /*1e60*/  ISETP.GT.AND P1, PT, R13, 0x1, PT ;  /* 0x000000010d00780c */ /* 0x000fe40003f24270 */
[----:B------:R-:W-:Y:S01]  /*1e70*/  LEA R58, P6, R66, R56, 0x2 ;  /* 0x00000038423a7211 */ /* 0x000fe200078c10ff */
[----:B0-----:R-:W-:-:S04]  /*1e80*/  IMAD.WIDE.U32 R64, R69, UR12, R16 ;  /* 0x0000000c45407c25 */ /* 0x001fc8000f8e0010 */
[----:B------:R-:W-:Y:S01]  /*1e90*/  IMAD.IADD R65, R59, 0x1, R65 ;  /* 0x000000013b417824 */ /* 0x000fe200078e0241 */
[-C--:B------:R-:W-:Y:S01]  /*1ea0*/  IADD3 R61, P2, R60, R64.reuse, RZ ;  /* 0x000000403c3d7210 */ /* 0x080fe20007f5e0ff */
[----:B------:R-:W-:Y:S01]  /*1eb0*/  IMAD.WIDE.U32 R16, R69, UR12, R18 ;  /* 0x0000000c45107c25 */ /* 0x000fe2000f8e0012 */
[----:B------:R-:W-:-:S03]  /*1ec0*/  IADD3 R60, P4, R18, R64, RZ ;  /* 0x00000040123c7210 */ /* 0x000fc60007f9e0ff */
[----:B------:R-:W-:Y:S02]  /*1ed0*/  IMAD.IADD R17, R59, 0x1, R17 ;  /* 0x000000013b117824 */ /* 0x000fe400078e0211 */
[----:B------:R-:W-:-:S04]  /*1ee0*/  IMAD.WIDE.U32 R16, R14, UR8, R16 ;  /* 0x000000080e107c25 */ /* 0x000fc8000f8e0010 */
[----:B---3--:R-:W-:-:S04]  /*1ef0*/  IMAD R20, R15, R10, RZ ;  /* 0x0000000a0f147224 */ /* 0x008fc800078e02ff */
[----:B--2---:R-:W-:Y:S02]  /*1f00*/  IMAD R71, R24, R9, R20 ;  /* 0x0000000918477224 */ /* 0x004fe400078e0214 */
[----:B------:R-:W-:Y:S01]  /*1f10*/  IMAD.X R24, R65, 0x1, R21, P2 ;  /* 0x0000000141187824 */ /* 0x000fe200010e0615 */
[C---:B------:R-:W-:Y:S02]  /*1f20*/  LEA R20, P2, R61.reuse, UR16, 0x2 ;  /* 0x000000103d147c11 */ /* 0x040fe4000f8410ff */
[----:B------:R0:W-:Y:S01]  /*1f30*/  @P5 STG.E desc[UR14][R56.64], R71 ;  /* 0x0000004738005986 */ /* 0x0001e2000c10190e */
[----:B------:R-:W-:Y:S02]  /*1f40*/  ISETP.GT.AND P5, PT, R12, RZ, P1 ;  /* 0x000000ff0c00720c */ /* 0x000fe40000fa4270 */
[----:B------:R-:W-:-:S11]  /*1f50*/  LEA.HI.X R21, R61, UR17, R24, 0x2, P2 ;  /* 0x000000113d157c11 */ /* 0x000fd600090f1418 */
[----:B0-----:R-:W-:Y:S05]  /*1f60*/  @!P5 BRA `(.L_x_29) ;  /* 0x000000000004d947 */ /* 0x001fea0003800000 */
[----:B------:R0:W5:Y:S02]  /*1f70*/  LDG.E.LTC128B R15, desc[UR14][R20.64] ;  /* 0x0000000e140f7981 */ /* 0x000164000c1e1920 */
.L_x_29:
[----:B------:R-:W-:Y:S05]  /*1f80*/  BSYNC B1 ;  /* 0x0000000000017941 */ /* 0x000fea0003800000 */
.L_x_28:
[----:B-----5:R-:W-:Y:S01]  /*1f90*/  IMAD R18, R15, R10, RZ ;  /* 0x0000000a0f127224 */ /* 0x020fe200078e02ff */
[----:B------:R-:W-:Y:S01]  /*1fa0*/  LEA.HI.X R59, R66, R57, R67, 0x2, P6 ;  /* 0x00000039423b7211 */ /* 0x000fe200030f1443 */
[----:B------:R-:W-:Y:S01]  /*1fb0*/  IMAD.IADD R17, R63, 0x1, R17 ;  /* 0x000000013f117824 */ /* 0x000fe200078e0211 */
[C---:B------:R-:W-:Y:S01]  /*1fc0*/  LEA R24, P2, R16.reuse, UR16, 0x2 ;  /* 0x0000001010187c11 */ /* 0x040fe2000f8410ff */
[----:B------:R-:W-:Y:S01]  /*1fd0*/  IMAD R69, R25, R9, R18 ;  /* 0x0000000919457224 */ /* 0x000fe200078e0212 */
[----:B------:R-:W-:Y:S01]  /*1fe0*/  BSSY B1, `(.L_x_30) ;  /* 0x0000007000017945 */ /* 0x000fe20003800000 */
[----:B------:R-:W-:Y:S01]  /*1ff0*/  IMAD.X R61, R19, 0x1, R65, P4 ;  /* 0x00000001133d7824 */ /* 0x000fe200020e0641 */
[----:B------:R-:W-:Y:S01]  /*2000*/  LEA.HI.X R25, R16, UR17, R17, 0x2, P2 ;  /* 0x0000001110197c11 */ /* 0x000fe200090f1411 */
[----:B------:R-:W-:Y:S01]  /*2010*/  IMAD.MOV.U32 R19, RZ, RZ, R15 ;  /* 0x000000ffff137224 */ /* 0x000fe200078e000f */
[----:B------:R1:W-:Y:S01]  /*2020*/  @P5 STG.E desc[UR14][R58.64], R69 ;  /* 0x000000453a005986 */ /* 0x0003e2000c10190e */
[----:B------:R-:W-:Y:S06]  /*2030*/  @!P0 BRA `(.L_x_31) ;  /* 0x0000000000048947 */ /* 0x000fec0003800000 */
[----:B------:R2:W5:Y:S02]  /*2040*/  LDG.E.LTC128B R19, desc[UR14][R24.64+0x20] ;  /* 0x0000200e18137981 */ /* 0x000564000c1e1920 */
.L_x_31:
[----:B------:R-:W-:Y:S05]  /*2050*/  BSYNC B1 ;  /* 0x0000000000017941 */ /* 0x000fea0003800000 */
.L_x_30:
[----:B-----5:R-:W-:Y:S01]  /*2060*/  IMAD R16, R19, R10, RZ ;  /* 0x0000000a13107224 */ /* 0x020fe200078e02ff */
[----:B------:R-:W-:Y:S01]  /*2070*/  ISETP.GT.AND P1, PT, R12, 0x8, P1 ;  /* 0x000000080c00780c */ /* 0x000fe20000f24270 */
[----:B------:R-:W-:Y:S01]  /*2080*/  IMAD.WIDE.U32 R14, R14, UR8, R60 ;  /* 0x000000080e0e7c25 */ /* 0x000fe2000f8e003c */
[----:B------:R-:W-:Y:S01]  /*2090*/  ISETP.GT.AND P2, PT, R13, 0x8, PT ;  /* 0x000000080d00780c */ /* 0x000fe20003f44270 */
[----:B------:R-:W-:Y:S01]  /*20a0*/  USHF.L.U64.HI UR10, UR12, 0x5, UR13 ;  /* 0x000000050c0a7899 */ /* 0x000fe2000801020d */
[----:B------:R-:W-:Y:S01]  /*20b0*/  BSSY B1, `(.L_x_32) ;  /* 0x000000d000017945 */ /* 0x000fe20003800000 */
[----:B------:R-:W-:Y:S01]  /*20c0*/  IMAD R61, R26, R9, R16 ;  /* 0x000000091a3d7224 */ /* 0x000fe200078e0210 */
[----:B------:R-:W-:Y:S01]  /*20d0*/  LEA R16, P5, R14, UR16, 0x2 ;  /* 0x000000100e107c11 */ /* 0x000fe2000f8a10ff */
[----:B------:R-:W-:Y:S01]  /*20e0*/  IMAD.IADD R15, R63, 0x1, R15 ;  /* 0x000000013f0f7824 */ /* 0x000fe200078e020f */
[----:B------:R-:W-:Y:S01]  /*20f0*/  USHF.L.U32 UR9, UR12, 0x5, URZ ;  /* 0x000000050c097899 */ /* 0x000fe2000800063f */
[----:B------:R-:W-:Y:S01]  /*2100*/  ISETP.GT.AND P4, PT, R12, RZ, P2 ;  /* 0x000000ff0c00720c */ /* 0x000fe20001784270 */
[----:B--2---:R-:W-:-:S02]  /*2110*/  IMAD.MOV.U32 R25, RZ, RZ, R19 ;  /* 0x000000ffff197224 */ /* 0x004fc400078e0013 */
[----:B------:R-:W-:Y:S01]  /*2120*/  LEA.HI.X R17, R14, UR17, R15, 0x2, P5 ;  /* 0x000000110e117c11 */ /* 0x000fe2000a8f140f */
[----:B------:R-:W-:Y:S02]  /*2130*/  @P0 IMAD.MOV.U32 R14, RZ, RZ, R56 ;  /* 0x000000ffff0e0224 */ /* 0x000fe400078e0038 */
[----:B------:R-:W-:-:S05]  /*2140*/  @P0 IMAD.MOV.U32 R15, RZ, RZ, R57 ;  /* 0x000000ffff0f0224 */ /* 0x000fca00078e0039 */
[----:B------:R2:W-:Y:S01]  /*2150*/  @P0 STG.E desc[UR14][R14.64+0x20], R61 ;  /* 0x0000203d0e000986 */ /* 0x0005e2000c10190e */
[----:B------:R-:W-:Y:S05]  /*2160*/  @!P1 BRA `(.L_x_33) ;  /* 0x0000000000049947 */ /* 0x000fea0003800000 */
[----:B------:R3:W5:Y:S02]  /*2170*/  LDG.E.LTC128B R25, desc[UR14][R16.64+0x20] ;  /* 0x0000200e10197981 */ /* 0x000764000c1e1920 */
.L_x_33:
[----:B------:R-:W-:Y:S05]  /*2180*/  BSYNC B1 ;  /* 0x0000000000017941 */ /* 0x000fea0003800000 */
.L_x_32:
[----:B--2--5:R-:W-:Y:S01]  /*2190*/  IMAD R14, R25, R10, RZ ;  /* 0x0000000a190e7224 */ /* 0x024fe200078e02ff */
[----:B------:R-:W-:Y:S01]  /*21a0*/  IADD3 R18, P0, R22, UR9, RZ ;  /* 0x0000000916127c10 */ /* 0x000fe2000ff1e0ff */
[----:B------:R-:W-:Y:S02]  /*21b0*/  IMAD.MOV.U32 R63, RZ, RZ, R25 ;  /* 0x000000ffff3f7224 */ /* 0x000fe400078e0019 */
[----:B------:R-:W-:Y:S01]  /*21c0*/  IMAD R61, R27, R9, R14 ;  /* 0x000000091b3d7224 */ /* 0x000fe200078e020e */
[----:B------:R-:W-:Y:S01]  /*21d0*/  IADD3.X R19, R23, UR10, RZ, P0, !PT ;  /* 0x0000000a17137c10 */ /* 0x000fe200087fe4ff */
[----:B---3--:R-:W-:Y:S02]  /*21e0*/  @P1 IMAD.MOV.U32 R16, RZ, RZ, R58 ;  /* 0x000000ffff101224 */ /* 0x008fe400078e003a */
[----:B------:R-:W-:-:S05]  /*21f0*/  @P1 IMAD.MOV.U32 R17, RZ, RZ, R59 ;  /* 0x000000ffff111224 */ /* 0x000fca00078e003b */
[----:B------:R2:W-:Y:S04]  /*2200*/  @P1 STG.E desc[UR14][R16.64+0x20], R61 ;  /* 0x0000203d10001986 */ /* 0x0005e8000c10190e */
[----:B------:R-:W3:Y:S01]  /*2210*/  @P4 LDG.E.LTC128B R63, desc[UR14][R18.64] ;  /* 0x0000000e123f4981 */ /* 0x000ee2000c1e1920 */
[C---:B------:R-:W-:Y:S01]  /*2220*/  IMAD.SHL.U32 R65, R66.reuse, 0x20, RZ ;  /* 0x0000002042417824 */ /* 0x040fe200078e00ff */
[----:B------:R-:W-:Y:S01]  /*2230*/  SHF.L.U64.HI R15, R66, 0x5, R67 ;  /* 0x00000005420f7819 */ /* 0x000fe20000010243 */
[----:B------:R-:W-:Y:S01]  /*2240*/  BSSY B1, `(.L_x_34) ;  /* 0x000000c000017945 */ /* 0x000fe20003800000 */
[----:B------:R-:W-:Y:S02]  /*2250*/  ISETP.GT.AND P0, PT, R13, 0x9, PT ;  /* 0x000000090d00780c */ /* 0x000fe40003f04270 */
[----:B------:R-:W-:-:S02]  /*2260*/  IADD3 R24, P5, R65, R56, RZ ;  /* 0x0000003841187210 */ /* 0x000fc40007fbe0ff */
[----:B------:R-:W-:-:S03]  /*2270*/  ISETP.GT.AND P1, PT, R12, RZ, P0 ;  /* 0x000000ff0c00720c */ /* 0x000fc60000724270 */
[----:B------:R-:W-:Y:S01]  /*2280*/  IMAD.X R25, R15, 0x1, R57, P5 ;  /* 0x000000010f197824 */ /* 0x000fe200028e0639 */
[----:B------:R-:W-:-:S04]  /*2290*/  IADD3 R26, P5, R20, UR9, RZ ;  /* 0x00000009141a7c10 */ /* 0x000fc8000ffbe0ff */
[----:B------:R-:W-:Y:S01]  /*22a0*/  IADD3.X R27, R21, UR10, RZ, P5, !PT ;  /* 0x0000000a151b7c10 */ /* 0x000fe2000affe4ff */
[----:B---3--:R-:W-:-:S04]  /*22b0*/  IMAD R14, R63, R10, RZ ;  /* 0x0000000a3f0e7224 */ /* 0x008fc800078e02ff */
[----:B------:R-:W-:-:S05]  /*22c0*/  IMAD R67, R28, R9, R14 ;  /* 0x000000091c437224 */ /* 0x000fca00078e020e */
[----:B------:R2:W-:Y:S01]  /*22d0*/  @P4 STG.E desc[UR14][R24.64], R67 ;  /* 0x0000004318004986 */ /* 0x0005e2000c10190e */
[----:B------:R-:W-:Y:S05]  /*22e0*/  @!P1 BRA `(.L_x_35) ;  /* 0x0000000000049947 */ /* 0x000fea0003800000 */
[----:B------:R3:W5:Y:S02]  /*22f0*/  LDG.E.LTC128B R63, desc[UR14][R26.64] ;  /* 0x0000000e1a3f7981 */ /* 0x000764000c1e1920 */
.L_x_35:
[----:B------:R-:W-:Y:S05]  /*2300*/  BSYNC B1 ;  /* 0x0000000000017941 */ /* 0x000fea0003800000 */
.L_x_34:
[----:B------:R-:W-:Y:S01]  /*2310*/  UIADD3 UR7, UP0, UR9, 0x20, URZ ;  /* 0x0000002009077890 */ /* 0x000fe2000ff1e03f */
[----:B------:R-:W-:Y:S01]  /*2320*/  ISETP.GT.AND P2, PT, R12, 0x8, P2 ;  /* 0x000000080c00780c */ /* 0x000fe20001744270 */
[----:B-----5:R-:W-:Y:S01]  /*2330*/  IMAD R14, R63, R10, RZ ;  /* 0x0000000a3f0e7224 */ /* 0x020fe200078e02ff */
[----:B------:R-:W-:Y:S01]  /*2340*/  IADD3 R60, P4, R65, R58, RZ ;  /* 0x0000003a413c7210 */ /* 0x000fe20007f9e0ff */
[----:B------:R-:W-:Y:S02]  /*2350*/  UIADD3.X UR8, URZ, UR10, URZ, UP0, !UPT ;  /* 0x0000000a3f087290 */ /* 0x000fe400087fe43f */
[----:B------:R-:W-:Y:S01]  /*2360*/  IADD3 R22, P5, R22, UR7, RZ ;  /* 0x0000000716167c10 */ /* 0x000fe2000ffbe0ff */
[----:B--2---:R-:W-:Y:S02]  /*2370*/  IMAD R67, R29, R9, R14 ;  /* 0x000000091d437224 */ /* 0x004fe400078e020e */
[----:B------:R-:W-:Y:S01]  /*2380*/  IMAD.X R61, R15, 0x1, R59, P4 ;  /* 0x000000010f3d7824 */ /* 0x000fe200020e063b */
[----:B------:R-:W-:-:S04]  /*2390*/  IADD3.X R23, R23, UR8, RZ, P5, !PT ;  /* 0x0000000817177c10 */ /* 0x000fc8000affe4ff */
[----:B------:R2:W-:Y:S04]  /*23a0*/  @P1 STG.E desc[UR14][R60.64], R67 ;  /* 0x000000433c001986 */ /* 0x0005e8000c10190e */
[----:B------:R-:W4:Y:S01]  /*23b0*/  @P2 LDG.E.LTC128B R63, desc[UR14][R22.64] ;  /* 0x0000000e163f2981 */ /* 0x000f22000c1e1920 */
[----:B------:R-:W-:Y:S01]  /*23c0*/  IADD3 R16, P1, R65, 0x20, RZ ;  /* 0x0000002041107810 */ /* 0x000fe20007f3e0ff */
[----:B------:R-:W-:Y:S01]  /*23d0*/  BSSY B1, `(.L_x_36) ;  /* 0x000000c000017945 */ /* 0x000fe20003800000 */
[----:B------:R-:W-:Y:S02]  /*23e0*/  ISETP.GT.AND P4, PT, R12, 0x8, P0 ;  /* 0x000000080c00780c */ /* 0x000fe40000784270 */
[----:B------:R-:W-:Y:S01]  /*23f0*/  IADD3 R28, P5, R16, R56, RZ ;  /* 0x00000038101c7210 */ /* 0x000fe20007fbe0ff */
[----:B------:R-:W-:Y:S01]  /*2400*/  IMAD.X R14, RZ, RZ, R15, P1 ;  /* 0x000000ffff0e7224 */ /* 0x000fe200008e060f */
[----:B0-----:R-:W-:-:S03]  /*2410*/  IADD3 R20, P0, R20, UR7, RZ ;  /* 0x0000000714147c10 */ /* 0x001fc6000ff1e0ff */
[----:B------:R-:W-:Y:S01]  /*2420*/  IMAD.X R29, R14, 0x1, R57, P5 ;  /* 0x000000010e1d7824 */ /* 0x000fe200028e0639 */
[----:B------:R-:W-:Y:S01]  /*2430*/  IADD3.X R21, R21, UR8, RZ, P0, !PT ;  /* 0x0000000815157c10 */ /* 0x000fe200087fe4ff */
[----:B----4-:R-:W-:-:S04]  /*2440*/  IMAD R17, R63, R10, RZ ;  /* 0x0000000a3f117224 */ /* 0x010fc800078e02ff */
[----:B------:R-:W-:-:S05]  /*2450*/  IMAD R17, R30, R9, R17 ;  /* 0x000000091e117224 */ /* 0x000fca00078e0211 */
[----:B------:R2:W-:Y:S01]  /*2460*/  @P2 STG.E desc[UR14][R28.64], R17 ;  /* 0x000000111c002986 */ /* 0x0005e2000c10190e */
[----:B------:R-:W-:Y:S05]  /*2470*/  @!P4 BRA `(.L_x_37) ;  /* 0x000000000004c947 */ /* 0x000fea0003800000 */
[----:B------:R0:W5:Y:S02]  /*2480*/  LDG.E.LTC128B R63, desc[UR14][R20.64] ;  /* 0x0000000e143f7981 */ /* 0x000164000c1e1920 */
.L_x_37:
[----:B------:R-:W-:Y:S05]  /*2490*/  BSYNC B1 ;  /* 0x0000000000017941 */ /* 0x000fea0003800000 */
.L_x_36:
[----:B0-----:R-:W-:Y:S01]  /*24a0*/  IADD3 R20, P2, R16, R58, RZ ;  /* 0x0000003a10147210 */ /* 0x001fe20007f5e0ff */
[----:B-----5:R-:W-:Y:S01]  /*24b0*/  IMAD R22, R63, R10, RZ ;  /* 0x0000000a3f167224 */ /* 0x020fe200078e02ff */
[C---:B------:R-:W-:Y:S01]  /*24c0*/  ISETP.GT.AND P1, PT, R13.reuse, 0x10, PT ;  /* 0x000000100d00780c */ /* 0x040fe20003f24270 */
[----:B------:R-:W-:Y:S01]  /*24d0*/  BSSY B1, `(.L_x_38) ;  /* 0x000000b000017945 */ /* 0x000fe20003800000 */
[----:B------:R-:W-:Y:S01]  /*24e0*/  ISETP.GT.AND P0, PT, R13, 0x11, PT ;  /* 0x000000110d00780c */ /* 0x000fe20003f04270 */
[----:B------:R-:W-:Y:S01]  /*24f0*/  IMAD R31, R31, R9, R22 ;  /* 0x000000091f1f7224 */ /* 0x000fe200078e0216 */
[----:B------:R-:W-:Y:S01]  /*2500*/  ISETP.GT.AND P5, PT, R12, RZ, P1 ;  /* 0x000000ff0c00720c */ /* 0x000fe20000fa4270 */
[----:B------:R-:W-:Y:S01]  /*2510*/  IMAD.X R21, R14, 0x1, R59, P2 ;  /* 0x000000010e157824 */ /* 0x000fe200010e063b */
[----:B------:R-:W-:Y:S02]  /*2520*/  IADD3 R22, P2, R18, UR9, RZ ;  /* 0x0000000912167c10 */ /* 0x000fe4000ff5e0ff */
[----:B--2---:R-:W-:-:S02]  /*2530*/  IADD3 R28, P6, R24, R65, RZ ;  /* 0x00000041181c7210 */ /* 0x004fc40007fde0ff */
[----:B------:R0:W-:Y:S01]  /*2540*/  @P4 STG.E desc[UR14][R20.64], R31 ;  /* 0x0000001f14004986 */ /* 0x0001e2000c10190e */
[----:B------:R-:W-:-:S06]  /*2550*/  IADD3.X R23, R19, UR10, RZ, P2, !PT ;  /* 0x0000000a13177c10 */ /* 0x000fcc00097fe4ff */
[----:B------:R-:W-:Y:S05]  /*2560*/  @!P5 BRA `(.L_x_39) ;  /* 0x000000000004d947 */ /* 0x000fea0003800000 */
[----:B------:R2:W5:Y:S02]  /*2570*/  LDG.E.LTC128B R63, desc[UR14][R22.64] ;  /* 0x0000000e163f7981 */ /* 0x000564000c1e1920 */
.L_x_39:
[----:B------:R-:W-:Y:S05]  /*2580*/  BSYNC B1 ;  /* 0x0000000000017941 */ /* 0x000fea0003800000 */
.L_x_38:
[----:B-----5:R-:W-:Y:S01]  /*2590*/  IMAD R17, R63, R10, RZ ;  /* 0x0000000a3f117224 */ /* 0x020fe200078e02ff */
[----:B------:R-:W-:Y:S01]  /*25a0*/  ISETP.GT.AND P2, PT, R12, RZ, P0 ;  /* 0x000000ff0c00720c */ /* 0x000fe20000744270 */
[----:B------:R-:W-:Y:S01]  /*25b0*/  IMAD.X R29, R25, 0x1, R15, P6 ;  /* 0x00000001191d7824 */ /* 0x000fe200030e060f */
[----:B0-----:R-:W-:Y:S01]  /*25c0*/  IADD3 R20, P6, R26, UR9, RZ ;  /* 0x000000091a147c10 */ /* 0x001fe2000ffde0ff */
[----:B------:R-:W-:Y:S01]  /*25d0*/  IMAD R17, R32, R9, R17 ;  /* 0x0000000920117224 */ /* 0x000fe200078e0211 */
[----:B------:R-:W-:Y:S01]  /*25e0*/  BSSY B1, `(.L_x_40) ;  /* 0x0000006000017945 */ /* 0x000fe20003800000 */
[----:B------:R-:W-:Y:S02]  /*25f0*/  IADD3 R30, P4, R60, R65, RZ ;  /* 0x000000413c1e7210 */ /* 0x000fe40007f9e0ff */
[----:B------:R-:W-:Y:S01]  /*2600*/  IADD3.X R21, R27, UR10, RZ, P6, !PT ;  /* 0x0000000a1b157c10 */ /* 0x000fe2000b7fe4ff */
[----:B------:R0:W-:Y:S05]  /*2610*/  @P5 STG.E desc[UR14][R28.64], R17 ;  /* 0x000000111c005986 */ /* 0x0001ea000c10190e */
[----:B------:R-:W-:Y:S05]  /*2620*/  @!P2 BRA `(.L_x_41) ;  /* 0x000000000004a947 */ /* 0x000fea0003800000 */
[----:B------:R4:W5:Y:S02]  /*2630*/  LDG.E.LTC128B R63, desc[UR14][R20.64] ;  /* 0x0000000e143f7981 */ /* 0x000964000c1e1920 */
.L_x_41:
[----:B------:R-:W-:Y:S05]  /*2640*/  BSYNC B1 ;  /* 0x0000000000017941 */ /* 0x000fea0003800000 */
.L_x_40:
[----:B-----5:R-:W-:Y:S01]  /*2650*/  IMAD R32, R63, R10, RZ ;  /* 0x0000000a3f207224 */ /* 0x020fe200078e02ff */
[----:B------:R-:W-:Y:S01]  /*2660*/  ISETP.GT.AND P1, PT, R12, 0x8, P1 ;  /* 0x000000080c00780c */ /* 0x000fe20000f24270 */
[----:B------:R-:W-:Y:S01]  /*2670*/  IMAD.X R31, R61, 0x1, R15, P4 ;  /* 0x000000013d1f7824 */ /* 0x000fe200020e060f */
[----:B------:R-:W-:Y:S01]  /*2680*/  IADD3 R18, P4, R18, UR7, RZ ;  /* 0x0000000712127c10 */ /* 0x000fe2000ff9e0ff */
[----:B------:R-:W-:Y:S01]  /*2690*/  IMAD R33, R33, R9, R32 ;  /* 0x0000000921217224 */ /* 0x000fe200078e0220 */
[----:B------:R-:W-:Y:S01]  /*26a0*/  BSSY B1, `(.L_x_42) ;  /* 0x0000006000017945 */ /* 0x000fe20003800000 */
[----:B------:R-:W-:Y:S02]  /*26b0*/  IADD3 R32, P5, R16, R24, RZ ;  /* 0x0000001810207210 */ /* 0x000fe40007fbe0ff */
[----:B------:R-:W-:Y:S01]  /*26c0*/  IADD3.X R19, R19, UR8, RZ, P4, !PT ;  /* 0x0000000813137c10 */ /* 0x000fe2000a7fe4ff */
[----:B------:R0:W-:Y:S05]  /*26d0*/  @P2 STG.E desc[UR14][R30.64], R33 ;  /* 0x000000211e002986 */ /* 0x0001ea000c10190e */
[----:B------:R-:W-:Y:S05]  /*26e0*/  @!P1 BRA `(.L_x_43) ;  /* 0x0000000000049947 */ /* 0x000fea0003800000 */
[----:B------:R0:W5:Y:S02]  /*26f0*/  LDG.E.LTC128B R63, desc[UR14][R18.64] ;  /* 0x0000000e123f7981 */ /* 0x000164000c1e1920 */
.L_x_43:
[----:B------:R-:W-:Y:S05]  /*2700*/  BSYNC B1 ;  /* 0x0000000000017941 */ /* 0x000fea0003800000 */
.L_x_42:
[----:B0----5:R-:W-:Y:S01]  /*2710*/  IMAD R17, R63, R10, RZ ;  /* 0x0000000a3f117224 */ /* 0x021fe200078e02ff */
[----:B------:R-:W-:Y:S01]  /*2720*/  ISETP.GT.AND P2, PT, R12, 0x8, P0 ;  /* 0x000000080c00780c */ /* 0x000fe20000744270 */
[----:B------:R-:W-:Y:S01]  /*2730*/  IMAD.X R33, R14, 0x1, R25, P5 ;  /* 0x000000010e217824 */ /* 0x000fe200028e0619 */
[----:B------:R-:W-:Y:S01]  /*2740*/  IADD3 R18, P0, R26, UR7, RZ ;  /* 0x000000071a127c10 */ /* 0x000fe2000ff1e0ff */
[----:B------:R-:W-:Y:S01]  /*2750*/  IMAD R17, R34, R9, R17 ;  /* 0x0000000922117224 */ /* 0x000fe200078e0211 */
[----:B------:R-:W-:Y:S02]  /*2760*/  BSSY B1, `(.L_x_44) ;  /* 0x0000005000017945 */ /* 0x000fe40003800000 */
[----:B------:R-:W-:Y:S02]  /*2770*/  IADD3.X R19, R27, UR8, RZ, P0, !PT ;  /* 0x000000081b137c10 */ /* 0x000fe400087fe4ff */
[----:B------:R0:W-:Y:S05]  /*2780*/  @P1 STG.E desc[UR14][R32.64], R17 ;  /* 0x0000001120001986 */ /* 0x0001ea000c10190e */
[----:B------:R-:W-:Y:S05]  /*2790*/  @!P2 BRA `(.L_x_45) ;  /* 0x000000000004a947 */ /* 0x000fea0003800000 */
[----:B------:R0:W5:Y:S02]  /*27a0*/  LDG.E.LTC128B R63, desc[UR14][R18.64] ;  /* 0x0000000e123f7981 */ /* 0x000164000c1e1920 */
.L_x_45:
[----:B------:R-:W-:Y:S05]  /*27b0*/  BSYNC B1 ;  /* 0x0000000000017941 */ /* 0x000fea0003800000 */
.L_x_44:
        /* <DEDUP_REMOVED lines=9> */
[----:B---3--:R-:W-:-:S02]  /*2850*/  IADD3 R26, P5, R28, R65, RZ ;  /* 0x000000411c1a7210 */ /* 0x008fc40007fbe0ff */
[----:B------:R0:W-:Y:S01]  /*2860*/  @P2 STG.E desc[UR14][R18.64], R35 ;  /* 0x0000002312002986 */ /* 0x0001e2000c10190e */
[----:B------:R-:W-:-:S06]  /*2870*/  IADD3.X R25, R23, UR10, RZ, P6, !PT ;  /* 0x0000000a17197c10 */ /* 0x000fcc000b7fe4ff */
[----:B------:R-:W-:Y:S05]  /*2880*/  @!P4 BRA `(.L_x_47) ;  /* 0x000000000004c947 */ /* 0x000fea0003800000 */
[----:B------:R3:W5:Y:S02]  /*2890*/  LDG.E.LTC128B R63, desc[UR14][R24.64] ;  /* 0x0000000e183f7981 */ /* 0x000764000c1e1920 */
.L_x_47:
[----:B------:R-:W-:Y:S05]  /*28a0*/  BSYNC B1 ;  /* 0x0000000000017941 */ /* 0x000fea0003800000 */
.L_x_46:
        /* <DEDUP_REMOVED lines=11> */
.L_x_49:
[----:B------:R-:W-:Y:S05]  /*2960*/  BSYNC B1 ;  /* 0x0000000000017941 */ /* 0x000fea0003800000 */
.L_x_48:
[----:B-----5:R-:W-:Y:S01]  /*2970*/  IMAD R34, R63, R10, RZ ;  /* 0x0000000a3f227224 */ /* 0x020fe200078e02ff */
[----:B------:R-:W-:Y:S01]  /*2980*/  ISETP.GT.AND P1, PT, R12, 0x8, P1 ;  /* 0x000000080c00780c */ /* 0x000fe20000f24270 */
[----:B------:R-:W-:Y:S01]  /*2990*/  IMAD.X R33, R31, 0x1, R15, P5 ;  /* 0x000000011f217824 */ /* 0x000fe200028e060f */
[----:B--2---:R-:W-:Y:S01]  /*29a0*/  IADD3 R22, P4, R22, UR7, RZ ;  /* 0x0000000716167c10 */ /* 0x004fe2000ff9e0ff */
[----:B------:R-:W-:Y:S01]  /*29b0*/  IMAD R37, R37, R9, R34 ;  /* 0x0000000925257224 */ /* 0x000fe200078e0222 */
[----:B------:R-:W-:Y:S01]  /*29c0*/  BSSY B1, `(.L_x_50) ;  /* 0x0000006000017945 */ /* 0x000fe20003800000 */
[----:B------:R-:W-:Y:S02]  /*29d0*/  IADD3 R34, P5, R28, R16, RZ ;  /* 0x000000101c227210 */ /* 0x000fe40007fbe0ff */
[----:B------:R-:W-:Y:S01]  /*29e0*/  IADD3.X R23, R23, UR8, RZ, P4, !PT ;  /* 0x0000000817177c10 */ /* 0x000fe2000a7fe4ff */
[----:B------:R2:W-:Y:S05]  /*29f0*/  @P2 STG.E desc[UR14][R32.64], R37 ;  /* 0x0000002520002986 */ /* 0x0005ea000c10190e */
[----:B------:R-:W-:Y:S05]  /*2a00*/  @!P1 BRA `(.L_x_51) ;  /* 0x0000000000049947 */ /* 0x000fea0003800000 */
[----:B------:R0:W5:Y:S02]  /*2a10*/  LDG.E.LTC128B R63, desc[UR14][R22.64] ;  /* 0x0000000e163f7981 */ /* 0x000164000c1e1920 */
.L_x_51:
[----:B------:R-:W-:Y:S05]  /*2a20*/  BSYNC B1 ;  /* 0x0000000000017941 */ /* 0x000fea0003800000 */
.L_x_50:
[----:B0----5:R-:W-:Y:S01]  /*2a30*/  IMAD R17, R63, R10, RZ ;  /* 0x0000000a3f117224 */ /* 0x021fe200078e02ff */
[----:B------:R-:W-:Y:S01]  /*2a40*/  ISETP.GT.AND P2, PT, R12, 0x8, P0 ;  /* 0x000000080c00780c */ /* 0x000fe20000744270 */
[----:B------:R-:W-:Y:S01]  /*2a50*/  IMAD.X R35, R29, 0x1, R14, P5 ;  /* 0x000000011d237824 */ /* 0x000fe200028e060e */
[----:B----4-:R-:W-:Y:S01]  /*2a60*/  IADD3 R20, P0, R20, UR7, RZ ;  /* 0x0000000714147c10 */ /* 0x010fe2000ff1e0ff */
[----:B------:R-:W-:Y:S01]  /*2a70*/  IMAD R17, R38, R9, R17 ;  /* 0x0000000926117224 */ /* 0x000fe200078e0211 */
[----:B------:R-:W-:Y:S02]  /*2a80*/  BSSY B1, `(.L_x_52) ;  /* 0x0000005000017945 */ /* 0x000fe40003800000 */
[----:B------:R-:W-:Y:S02]  /*2a90*/  IADD3.X R21, R21, UR8, RZ, P0, !PT ;  /* 0x0000000815157c10 */ /* 0x000fe400087fe4ff */
[----:B------:R0:W-:Y:S05]  /*2aa0*/  @P1 STG.E desc[UR14][R34.64], R17 ;  /* 0x0000001122001986 */ /* 0x0001ea000c10190e */
[----:B------:R-:W-:Y:S05]  /*2ab0*/  @!P2 BRA `(.L_x_53) ;  /* 0x000000000004a947 */ /* 0x000fea0003800000 */
[----:B------:R4:W5:Y:S02]  /*2ac0*/  LDG.E.LTC128B R63, desc[UR14][R20.64] ;  /* 0x0000000e143f7981 */ /* 0x000964000c1e1920 */
.L_x_53:
[----:B------:R-:W-:Y:S05]  /*2ad0*/  BSYNC B1 ;  /* 0x0000000000017941 */ /* 0x000fea0003800000 */
.L_x_52:
[----:B----4-:R-:W-:Y:S01]  /*2ae0*/  IADD3 R20, P5, R30, R16, RZ ;  /* 0x000000101e147210 */ /* 0x010fe20007fbe0ff */
        /* <DEDUP_REMOVED lines=8> */
[----:B------:R-:W-:-:S02]  /*2b70*/  IADD3 R28, P5, R26, R65, RZ ;  /* 0x000000411a1c7210 */ /* 0x000fc40007fbe0ff */
[----:B------:R4:W-:Y:S01]  /*2b80*/  @P2 STG.E desc[UR14][R20.64], R39 ;  /* 0x0000002714002986 */ /* 0x0009e2000c10190e */
[----:B------:R-:W-:-:S06]  /*2b90*/  IADD3.X R23, R25, UR10, RZ, P6, !PT ;  /* 0x0000000a19177c10 */ /* 0x000fcc000b7fe4ff */
[----:B------:R-:W-:Y:S05]  /*2ba0*/  @!P4 BRA `(.L_x_55) ;  /* 0x000000000004c947 */ /* 0x000fea0003800000 */
[----:B------:R0:W5:Y:S02]  /*2bb0*/  LDG.E.LTC128B R63, desc[UR14][R22.64] ;  /* 0x0000000e163f7981 */ /* 0x000164000c1e1920 */
.L_x_55:
[----:B------:R-:W-:Y:S05]  /*2bc0*/  BSYNC B1 ;  /* 0x0000000000017941 */ /* 0x000fea0003800000 */
.L_x_54:
[----:B0----5:R-:W-:Y:S01]  /*2bd0*/  IMAD R17, R63, R10, RZ ;  /* 0x0000000a3f117224 */ /* 0x021fe200078e02ff */
[----:B------:R-:W-:Y:S01]  /*2be0*/  ISETP.GT.AND P2, PT, R12, RZ, P0 ;  /* 0x000000ff0c00720c */ /* 0x000fe20000744270 */
[----:B------:R-:W-:Y:S01]  /*2bf0*/  IMAD.X R29, R27, 0x1, R15, P5 ;  /* 0x000000011b1d7824 */ /* 0x000fe200028e060f */
[----:B----4-:R-:W-:Y:S01]  /*2c00*/  IADD3 R20, P6, R18, UR9, RZ ;  /* 0x0000000912147c10 */ /* 0x010fe2000ffde0ff */
[----:B------:R-:W-:Y:S01]  /*2c10*/  IMAD R17, R40, R9, R17 ;  /* 0x0000000928117224 */ /* 0x000fe200078e0211 */
[----:B------:R-:W-:Y:S01]  /*2c20*/  BSSY B1, `(.L_x_56) ;  /* 0x0000006000017945 */ /* 0x000fe20003800000 */
[----:B------:R-:W-:Y:S02]  /*2c30*/  IADD3 R30, P5, R32, R65, RZ ;  /* 0x00000041201e7210 */ /* 0x000fe40007fbe0ff */
[----:B------:R-:W-:Y:S01]  /*2c40*/  IADD3.X R21, R19, UR10, RZ, P6, !PT ;  /* 0x0000000a13157c10 */ /* 0x000fe2000b7fe4ff */
[----:B------:R0:W-:Y:S05]  /*2c50*/  @P4 STG.E desc[UR14][R28.64], R17 ;  /* 0x000000111c004986 */ /* 0x0001ea000c10190e */
[----:B------:R-:W-:Y:S05]  /*2c60*/  @!P2 BRA `(.L_x_57) ;  /* 0x000000000004a947 */ /* 0x000fea0003800000 */
[----:B------:R4:W5:Y:S02]  /*2c70*/  LDG.E.LTC128B R63, desc[UR14][R20.64] ;  /* 0x0000000e143f7981 */ /* 0x000964000c1e1920 */
.L_x_57:
[----:B------:R-:W-:Y:S05]  /*2c80*/  BSYNC B1 ;  /* 0x0000000000017941 */ /* 0x000fea0003800000 */
.L_x_56:
[----:B-----5:R-:W-:Y:S01]  /*2c90*/  IMAD R34, R63, R10, RZ ;  /* 0x0000000a3f227224 */ /* 0x020fe200078e02ff */
[----:B------:R-:W-:Y:S01]  /*2ca0*/  ISETP.GT.AND P1, PT, R12, 0x8, P1 ;  /* 0x000000080c00780c */ /* 0x000fe20000f24270 */
[----:B------:R-:W-:Y:S01]  /*2cb0*/  IMAD.X R31, R33, 0x1, R15, P5 ;  /* 0x00000001211f7824 */ /* 0x000fe200028e060f */
[----:B---3--:R-:W-:Y:S01]  /*2cc0*/  IADD3 R24, P4, R24, UR7, RZ ;  /* 0x0000000718187c10 */ /* 0x008fe2000ff9e0ff */
[----:B------:R-:W-:Y:S01]  /*2cd0*/  IMAD R41, R41, R9, R34 ;  /* 0x0000000929297224 */ /* 0x000fe200078e0222 */
[----:B------:R-:W-:Y:S01]  /*2ce0*/  BSSY B1, `(.L_x_58) ;  /* 0x0000006000017945 */ /* 0x000fe20003800000 */
[----:B------:R-:W-:Y:S02]  /*2cf0*/  IADD3 R34, P5, R26, R16, RZ ;  /* 0x000000101a227210 */ /* 0x000fe40007fbe0ff */
[----:B------:R-:W-:Y:S01]  /*2d00*/  IADD3.X R25, R25, UR8, RZ, P4, !PT ;  /* 0x0000000819197c10 */ /* 0x000fe2000a7fe4ff */
[----:B------:R3:W-:Y:S05]  /*2d10*/  @P2 STG.E desc[UR14][R30.64], R41 ;  /* 0x000000291e002986 */ /* 0x0007ea000c10190e */
[----:B------:R-:W-:Y:S05]  /*2d20*/  @!P1 BRA `(.L_x_59) ;  /* 0x0000000000049947 */ /* 0x000fea0003800000 */
[----:B------:R0:W5:Y:S02]  /*2d30*/  LDG.E.LTC128B R63, desc[UR14][R24.64] ;  /* 0x0000000e183f7981 */ /* 0x000164000c1e1920 */
.L_x_59:
[----:B------:R-:W-:Y:S05]  /*2d40*/  BSYNC B1 ;  /* 0x0000000000017941 */ /* 0x000fea0003800000 */
.L_x_58:
        /* <DEDUP_REMOVED lines=10> */
.L_x_61:
[----:B------:R-:W-:Y:S05]  /*2df0*/  BSYNC B1 ;  /* 0x0000000000017941 */ /* 0x000fea0003800000 */
.L_x_60:
        /* <DEDUP_REMOVED lines=14> */
.L_x_63:
[----:B------:R-:W-:Y:S05]  /*2ee0*/  BSYNC B1 ;  /* 0x0000000000017941 */ /* 0x000fea0003800000 */
.L_x_62:
[----:B-----5:R-:W-:Y:S01]  /*2ef0*/  IMAD R17, R63, R10, RZ ;  /* 0x0000000a3f117224 */ /* 0x020fe200078e02ff */
[----:B------:R-:W-:Y:S01]  /*2f00*/  ISETP.GT.AND P2, PT, R12, RZ, P0 ;  /* 0x000000ff0c00720c */ /* 0x000fe20000744270 */
[----:B------:R-:W-:Y:S01]  /*2f10*/  IMAD.X R27, R29, 0x1, R15, P5 ;  /* 0x000000011d1b7824 */ /* 0x000fe200028e060f */
[----:B0-----:R-:W-:Y:S01]  /*2f20*/  IADD3 R18, P6, R20, UR9, RZ ;  /* 0x0000000914127c10 */ /* 0x001fe2000ffde0ff */
[----:B------:R-:W-:Y:S01]  /*2f30*/  IMAD R17, R44, R9, R17 ;  /* 0x000000092c117224 */ /* 0x000fe200078e0211 */
[----:B------:R-:W-:Y:S01]  /*2f40*/  BSSY B1, `(.L_x_64) ;  /* 0x0000006000017945 */ /* 0x000fe20003800000 */
[----:B--2---:R-:W-:Y:S02]  /*2f50*/  IADD3 R32, P5, R30, R65, RZ ;  /* 0x000000411e207210 */ /* 0x004fe40007fbe0ff */
[----:B------:R-:W-:Y:S01]  /*2f60*/  IADD3.X R19, R21, UR10, RZ, P6, !PT ;  /* 0x0000000a15137c10 */ /* 0x000fe2000b7fe4ff */
[----:B------:R0:W-:Y:S05]  /*2f70*/  @P4 STG.E desc[UR14][R26.64], R17 ;  /* 0x000000111a004986 */ /* 0x0001ea000c10190e */
[----:B------:R-:W-:Y:S05]  /*2f80*/  @!P2 BRA `(.L_x_65) ;  /* 0x000000000004a947 */ /* 0x000fea0003800000 */
[----:B------:R2:W5:Y:S02]  /*2f90*/  LDG.E.LTC128B R63, desc[UR14][R18.64] ;  /* 0x0000000e123f7981 */ /* 0x000564000c1e1920 */
.L_x_65:
[----:B------:R-:W-:Y:S05]  /*2fa0*/  BSYNC B1 ;  /* 0x0000000000017941 */ /* 0x000fea0003800000 */
.L_x_64:
        /* <DEDUP_REMOVED lines=11> */
.L_x_67:
[----:B------:R-:W-:Y:S05]  /*3060*/  BSYNC B1 ;  /* 0x0000000000017941 */ /* 0x000fea0003800000 */
.L_x_66:
        /* <DEDUP_REMOVED lines=10> */
.L_x_69:
[----:B------:R-:W-:Y:S05]  /*3110*/  BSYNC B1 ;  /* 0x0000000000017941 */ /* 0x000fea0003800000 */
.L_x_68:
        /* <DEDUP_REMOVED lines=14> */
.L_x_71:
[----:B------:R-:W-:Y:S05]  /*3200*/  BSYNC B1 ;  /* 0x0000000000017941 */ /* 0x000fea0003800000 */
.L_x_70:
[----:B0----5:R-:W-:Y:S01]  /*3210*/  IMAD R17, R63, R10, RZ ;  /* 0x0000000a3f117224 */ /* 0x021fe200078e02ff */
[----:B------:R-:W-:Y:S01]  /*3220*/  ISETP.GT.AND P2, PT, R12, RZ, P1 ;  /* 0x000000ff0c00720c */ /* 0x000fe20000f44270 */
        /* <DEDUP_REMOVED lines=8> */
.L_x_73:
[----:B------:R-:W-:Y:S05]  /*32b0*/  BSYNC B1 ;  /* 0x0000000000017941 */ /* 0x000fea0003800000 */
.L_x_72:
[----:B----4-:R-:W-:Y:S01]  /*32c0*/  IADD3 R20, P5, R32, R65, RZ ;  /* 0x0000004120147210 */ /* 0x010fe20007fbe0ff */
[----:B---3-5:R-:W-:Y:S01]  /*32d0*/  IMAD R30, R63, R10, RZ ;  /* 0x0000000a3f1e7224 */ /* 0x028fe200078e02ff */
[----:B------:R-:W-:Y:S01]  /*32e0*/  ISETP.GT.AND P4, PT, R12, 0x8, P4 ;  /* 0x000000080c00780c */ /* 0x000fe20002784270 */
[----:B------:R-:W-:Y:S01]  /*32f0*/  BSSY B1, `(.L_x_74) ;  /* 0x000000a000017945 */ /* 0x000fe20003800000 */
[----:B------:R-:W-:Y:S01]  /*3300*/  IADD3 R24, P6, R24, UR7, RZ ;  /* 0x0000000718187c10 */ /* 0x000fe2000ffde0ff */
[----:B------:R-:W-:Y:S01]  /*3310*/  IMAD R49, R49, R9, R30 ;  /* 0x0000000931317224 */ /* 0x000fe200078e021e */
[----:B------:R-:W-:Y:S01]  /*3320*/  ISETP.GT.AND P0, PT, R13, 0x38, PT ;  /* 0x000000380d00780c */ /* 0x000fe20003f04270 */
[----:B------:R-:W-:Y:S01]  /*3330*/  IMAD.X R21, R33, 0x1, R15, P5 ;  /* 0x0000000121157824 */ /* 0x000fe200028e060f */
[----:B------:R-:W-:Y:S02]  /*3340*/  IADD3 R30, P5, R26, R16, RZ ;  /* 0x000000101a1e7210 */ /* 0x000fe40007fbe0ff */
[----:B------:R-:W-:-:S02]  /*3350*/  IADD3.X R25, R25, UR8, RZ, P6, !PT ;  /* 0x0000000819197c10 */ /* 0x000fc4000b7fe4ff */
[----:B------:R3:W-:Y:S03]  /*3360*/  @P2 STG.E desc[UR14][R20.64], R49 ;  /* 0x0000003114002986 */ /* 0x0007e6000c10190e */
[----:B------:R-:W-:Y:S06]  /*3370*/  @!P4 BRA `(.L_x_75) ;  /* 0x000000000004c947 */ /* 0x000fec0003800000 */
[----:B------:R4:W5:Y:S02]  /*3380*/  LDG.E.LTC128B R63, desc[UR14][R24.64] ;  /* 0x0000000e183f7981 */ /* 0x000964000c1e1920 */
.L_x_75:
[----:B------:R-:W-:Y:S05]  /*3390*/  BSYNC B1 ;  /* 0x0000000000017941 */ /* 0x000fea0003800000 */
.L_x_74:
[----:B0----5:R-:W-:Y:S01]  /*33a0*/  IMAD R17, R63, R10, RZ ;  /* 0x0000000a3f117224 */ /* 0x021fe200078e02ff */
[----:B------:R-:W-:Y:S01]  /*33b0*/  ISETP.GT.AND P1, PT, R12, 0x8, P1 ;  /* 0x000000080c00780c */ /* 0x000fe20000f24270 */
[----:B------:R-:W-:Y:S01]  /*33c0*/  IMAD.X R31, R27, 0x1, R14, P5 ;  /* 0x000000011b1f7824 */ /* 0x000fe200028e060e */
[----:B--2---:R-:W-:Y:S01]  /*33d0*/  IADD3 R18, P5, R18, UR7, RZ ;  /* 0x0000000712127c10 */ /* 0x004fe2000ffbe0ff */
[----:B------:R-:W-:Y:S01]  /*33e0*/  IMAD R17, R50, R9, R17 ;  /* 0x0000000932117224 */ /* 0x000fe200078e0211 */
[----:B------:R-:W-:Y:S01]  /*33f0*/  BSSY B1, `(.L_x_76) ;  /* 0x0000006000017945 */ /* 0x000fe20003800000 */
[----:B------:R-:W-:Y:S02]  /*3400*/  ISETP.GT.AND P2, PT, R13, 0x39, PT ;  /* 0x000000390d00780c */ /* 0x000fe40003f44270 */
[----:B------:R-:W-:Y:S01]  /*3410*/  IADD3.X R19, R19, UR8, RZ, P5, !PT ;  /* 0x0000000813137c10 */ /* 0x000fe2000affe4ff */
[----:B------:R0:W-:Y:S05]  /*3420*/  @P4 STG.E desc[UR14][R30.64], R17 ;  /* 0x000000111e004986 */ /* 0x0001ea000c10190e */
[----:B------:R-:W-:Y:S05]  /*3430*/  @!P1 BRA `(.L_x_77) ;  /* 0x0000000000049947 */ /* 0x000fea0003800000 */
[----:B------:R2:W5:Y:S02]  /*3440*/  LDG.E.LTC128B R63, desc[UR14][R18.64] ;  /* 0x0000000e123f7981 */ /* 0x000564000c1e1920 */
.L_x_77:
[----:B------:R-:W-:Y:S05]  /*3450*/  BSYNC B1 ;  /* 0x0000000000017941 */ /* 0x000fea0003800000 */
.L_x_76:
[----:B--2---:R-:W-:Y:S01]  /*3460*/  IADD3 R18, P6, R32, R16, RZ ;  /* 0x0000001020127210 */ /* 0x004fe20007fde0ff */
[----:B-----5:R-:W-:Y:S01]  /*3470*/  IMAD R26, R63, R10, RZ ;  /* 0x0000000a3f1a7224 */ /* 0x020fe200078e02ff */
[----:B------:R-:W-:Y:S01]  /*3480*/  ISETP.GT.AND P4, PT, R12, RZ, P0 ;  /* 0x000000ff0c00720c */ /* 0x000fe20000784270 */
[----:B------:R-:W-:Y:S01]  /*3490*/  BSSY B1, `(.L_x_78) ;  /* 0x0000009000017945 */ /* 0x000fe20003800000 */
[----:B----4-:R-:W-:Y:S01]  /*34a0*/  IADD3 R24, P5, R28, R65, RZ ;  /* 0x000000411c187210 */ /* 0x010fe20007fbe0ff */
[----:B------:R-:W-:Y:S02]  /*34b0*/  IMAD.X R19, R33, 0x1, R14, P6 ;  /* 0x0000000121137824 */ /* 0x000fe400030e060e */
[----:B------:R-:W-:-:S05]  /*34c0*/  IMAD R51, R51, R9, R26 ;  /* 0x0000000933337224 */ /* 0x000fca00078e021a */
[----:B------:R2:W-:Y:S03]  /*34d0*/  @P1 STG.E desc[UR14][R18.64], R51 ;  /* 0x0000003312001986 */ /* 0x0005e6000c10190e */
[----:B------:R-:W-:Y:S05]  /*34e0*/  @!P4 BRA `(.L_x_79) ;  /* 0x00000000000cc947 */ /* 0x000fea0003800000 */
[----:B--2---:R-:W-:-:S04]  /*34f0*/  IADD3 R18, P1, R22, UR9, RZ ;  /* 0x0000000916127c10 */ /* 0x004fc8000ff3e0ff */
[----:B------:R-:W-:-:S05]  /*3500*/  IADD3.X R19, R23, UR10, RZ, P1, !PT ;  /* 0x0000000a17137c10 */ /* 0x000fca0008ffe4ff */
[----:B------:R4:W5:Y:S04]  /*3510*/  LDG.E.LTC128B R63, desc[UR14][R18.64] ;  /* 0x0000000e123f7981 */ /* 0x000968000c1e1920 */
.L_x_79:
[----:B------:R-:W-:Y:S05]  /*3520*/  BSYNC B1 ;  /* 0x0000000000017941 */ /* 0x000fea0003800000 */
.L_x_78:
[----:B-----5:R-:W-:Y:S01]  /*3530*/  IMAD R13, R63, R10, RZ ;  /* 0x0000000a3f0d7224 */ /* 0x020fe200078e02ff */
[----:B------:R-:W-:Y:S01]  /*3540*/  ISETP.GT.AND P1, PT, R12, RZ, P2 ;  /* 0x000000ff0c00720c */ /* 0x000fe20001724270 */
[----:B------:R-:W-:Y:S01]  /*3550*/  IMAD.X R25, R29, 0x1, R15, P5 ;  /* 0x000000011d197824 */ /* 0x000fe200028e060f */
[----:B--2-4-:R-:W-:Y:S01]  /*3560*/  IADD3 R18, P6, R34, UR9, RZ ;  /* 0x0000000922127c10 */ /* 0x014fe2000ffde0ff */
[----:B------:R-:W-:Y:S01]  /*3570*/  IMAD R13, R52, R9, R13 ;  /* 0x00000009340d7224 */ /* 0x000fe200078e020d */
[----:B------:R-:W-:Y:S01]  /*3580*/  BSSY B1, `(.L_x_80) ;  /* 0x0000006000017945 */ /* 0x000fe20003800000 */
[----:B------:R-:W-:Y:S02]  /*3590*/  IADD3 R26, P5, R20, R65, RZ ;  /* 0x00000041141a7210 */ /* 0x000fe40007fbe0ff */
[----:B------:R-:W-:Y:S01]  /*35a0*/  IADD3.X R19, R35, UR10, RZ, P6, !PT ;  /* 0x0000000a23137c10 */ /* 0x000fe2000b7fe4ff */
[----:B------:R2:W-:Y:S05]  /*35b0*/  @P4 STG.E desc[UR14][R24.64], R13 ;  /* 0x0000000d18004986 */ /* 0x0005ea000c10190e */
[----:B------:R-:W-:Y:S05]  /*35c0*/  @!P1 BRA `(.L_x_81) ;  /* 0x0000000000049947 */ /* 0x000fea0003800000 */
[----:B------:R4:W5:Y:S02]  /*35d0*/  LDG.E.LTC128B R63, desc[UR14][R18.64] ;  /* 0x0000000e123f7981 */ /* 0x000964000c1e1920 */
.L_x_81:
[----:B------:R-:W-:Y:S05]  /*35e0*/  BSYNC B1 ;  /* 0x0000000000017941 */ /* 0x000fea0003800000 */
.L_x_80:
[----:B----45:R-:W-:Y:S01]  /*35f0*/  IMAD R18, R63, R10, RZ ;  /* 0x0000000a3f127224 */ /* 0x030fe200078e02ff */
[----:B------:R-:W-:Y:S01]  /*3600*/  ISETP.GT.AND P0, PT, R12, 0x8, P0 ;  /* 0x000000080c00780c */ /* 0x000fe20000704270 */
[----:B------:R-:W-:Y:S01]  /*3610*/  IMAD.X R27, R21, 0x1, R15, P5 ;  /* 0x00000001151b7824 */ /* 0x000fe200028e060f */
[----:B------:R-:W-:Y:S01]  /*3620*/  BSSY B1, `(.L_x_82) ;  /* 0x0000008000017945 */ /* 0x000fe20003800000 */
[----:B------:R-:W-:Y:S01]  /*3630*/  IMAD R53, R53, R9, R18 ;  /* 0x0000000935357224 */ /* 0x000fe200078e0212 */
[----:B------:R-:W-:Y:S02]  /*3640*/  IADD3 R18, P4, R22, UR7, RZ ;  /* 0x0000000716127c10 */ /* 0x000fe4000ff9e0ff */
[----:B--2---:R-:W-:Y:S02]  /*3650*/  IADD3 R24, P5, R28, R16, RZ ;  /* 0x000000101c187210 */ /* 0x004fe40007fbe0ff */
[----:B------:R2:W-:Y:S01]  /*3660*/  @P1 STG.E desc[UR14][R26.64], R53 ;  /* 0x000000351a001986 */ /* 0x0005e2000c10190e */
[----:B------:R-:W-:-:S04]  /*3670*/  IADD3.X R19, R23, UR8, RZ, P4, !PT ;  /* 0x0000000817137c10 */ /* 0x000fc8000a7fe4ff */
[----:B------:R-:W-:Y:S06]  /*3680*/  @!P0 BRA `(.L_x_83) ;  /* 0x0000000000048947 */ /* 0x000fec0003800000 */
[----:B------:R4:W5:Y:S02]  /*3690*/  LDG.E.LTC128B R63, desc[UR14][R18.64] ;  /* 0x0000000e123f7981 */ /* 0x000964000c1e1920 */
.L_x_83:
[----:B------:R-:W-:Y:S05]  /*36a0*/  BSYNC B1 ;  /* 0x0000000000017941 */ /* 0x000fea0003800000 */
.L_x_82:
[----:B------:R-:W-:Y:S01]  /*36b0*/  ISETP.GT.AND P2, PT, R12, 0x8, P2 ;  /* 0x000000080c00780c */ /* 0x000fe20001744270 */
[----:B-----5:R-:W-:Y:S01]  /*36c0*/  IMAD R13, R63, R10, RZ ;  /* 0x0000000a3f0d7224 */ /* 0x020fe200078e02ff */
[----:B------:R-:W-:Y:S01]  /*36d0*/  BSSY B1, `(.L_x_84) ;  /* 0x0000008000017945 */ /* 0x000fe20003800000 */
[----:B------:R-:W-:Y:S02]  /*36e0*/  IMAD.X R25, R29, 0x1, R14, P5 ;  /* 0x000000011d197824 */ /* 0x000fe400028e060e */
[----:B------:R-:W-:-:S05]  /*36f0*/  IMAD R15, R54, R9, R13 ;  /* 0x00000009360f7224 */ /* 0x000fca00078e020d */
[----:B------:R0:W-:Y:S01]  /*3700*/  @P0 STG.E desc[UR14][R24.64], R15 ;  /* 0x0000000f18000986 */ /* 0x0001e2000c10190e */
[----:B------:R-:W-:-:S04]  /*3710*/  IADD3 R12, P0, R34, UR7, RZ ;  /* 0x00000007220c7c10 */ /* 0x000fc8000ff1e0ff */
[----:B------:R-:W-:Y:S01]  /*3720*/  IADD3.X R13, R35, UR8, RZ, P0, !PT ;  /* 0x00000008230d7c10 */ /* 0x000fe200087fe4ff */
[----:B------:R-:W-:Y:S08]  /*3730*/  @!P2 BRA `(.L_x_85) ;  /* 0x000000000004a947 */ /* 0x000ff00003800000 */
[----:B------:R0:W5:Y:S02]  /*3740*/  LDG.E.LTC128B R63, desc[UR14][R12.64] ;  /* 0x0000000e0c3f7981 */ /* 0x000164000c1e1920 */
.L_x_85:
[----:B------:R-:W-:Y:S05]  /*3750*/  BSYNC B1 ;  /* 0x0000000000017941 */ /* 0x000fea0003800000 */
.L_x_84:
[----:B------:R-:W-:Y:S05]  /*3760*/  @!P2 BRA `(.L_x_86) ;  /* 0x0000000800d4a947 */ /* 0x000fea0003800000 */
[----:B------:R-:W-:Y:S01]  /*3770*/  IADD3 R16, P0, R20, R16, RZ ;  /* 0x0000001014107210 */ /* 0x000fe20007f1e0ff */
[----:B0----5:R-:W-:-:S04]  /*3780*/  IMAD R12, R63, R10, RZ ;  /* 0x0000000a3f0c7224 */ /* 0x021fc800078e02ff */
[----:B------:R-:W-:Y:S02]  /*3790*/  IMAD.X R17, R21, 0x1, R14, P0 ;  /* 0x0000000115117824 */ /* 0x000fe400000e060e */
[----:B------:R-:W-:-:S05]  /*37a0*/  IMAD R55, R55, R9, R12 ;  /* 0x0000000937377224 */ /* 0x000fca00078e020c */
[----:B------:R0:W-:Y:S01]  /*37b0*/  STG.E desc[UR14][R16.64], R55 ;  /* 0x0000003710007986 */ /* 0x0001e2000c10190e */
[----:B------:R-:W-:Y:S05]  /*37c0*/  BRA `(.L_x_86) ;  /* 0x0000000800bc7947 */ /* 0x000fea0003800000 */
.L_x_27:
[----:B------:R-:W-:Y:S01]  /*37d0*/  ULDC.64 UR8, c[0x0][0x6c0] ;  /* 0x0001b00000087ab9 */ /* 0x000fe20000000a00 */
[----:B------:R-:W-:Y:S01]  /*37e0*/  ISETP.GT.AND P2, PT, R13, 0x1, PT ;  /* 0x000000010d00780c */ /* 0x000fe20003f44270 */
[-C--:B--2---:R-:W-:Y:S01]  /*37f0*/  IMAD R19, R24, R9.reuse, RZ ;  /* 0x0000000918137224 */ /* 0x084fe200078e02ff */
[----:B------:R-:W-:Y:S01]  /*3800*/  LEA R14, P1, R58, UR8, 0x2 ;  /* 0x000000083a0e7c11 */ /* 0x000fe2000f8210ff */
[-C--:B------:R-:W-:Y:S01]  /*3810*/  IMAD R25, R25, R9.reuse, RZ ;  /* 0x0000000919197224 */ /* 0x080fe200078e02ff */
[----:B------:R-:W-:Y:S01]  /*3820*/  ISETP.GT.AND P4, PT, R12, RZ, P2 ;  /* 0x000000ff0c00720c */ /* 0x000fe20001784270 */
[----:B------:R-:W-:Y:S01]  /*3830*/  IMAD.SHL.U32 R61, R66, 0x20, RZ ;  /* 0x00000020423d7824 */ /* 0x000fe200078e00ff */
[----:B------:R-:W-:Y:S01]  /*3840*/  LEA.HI.X R15, R58, UR9, R57, 0x2, P1 ;  /* 0x000000093a0f7c11 */ /* 0x000fe200088f1439 */
[-C--:B------:R-:W-:Y:S01]  /*3850*/  IMAD R21, R26, R9.reuse, RZ ;  /* 0x000000091a157224 */ /* 0x080fe200078e02ff */
[----:B------:R-:W-:Y:S01]  /*3860*/  ISETP.GT.AND P1, PT, R12, 0x8, P0 ;  /* 0x000000080c00780c */ /* 0x000fe20000724270 */
[-C--:B------:R-:W-:Y:S01]  /*3870*/  IMAD R27, R27, R9.reuse, RZ ;  /* 0x000000091b1b7224 */ /* 0x080fe200078e02ff */
[----:B------:R-:W-:Y:S01]  /*3880*/  ISETP.GT.AND P0, PT, R13, 0x8, PT ;  /* 0x000000080d00780c */ /* 0x000fe20003f04270 */
[----:B------:R0:W-:Y:S01]  /*3890*/  @P5 STG.E desc[UR14][R14.64], R19 ;  /* 0x000000130e005986 */ /* 0x0001e2000c10190e */
[----:B------:R-:W-:Y:S01]  /*38a0*/  LEA R16, P5, R66, R14, 0x2 ;  /* 0x0000000e42107211 */ /* 0x000fe200078a10ff */
[-C--:B------:R-:W-:Y:S01]  /*38b0*/  IMAD R23, R28, R9.reuse, RZ ;  /* 0x000000091c177224 */ /* 0x080fe200078e02ff */
[----:B------:R-:W-:Y:S01]  /*38c0*/  ISETP.GT.AND P2, PT, R12, 0x8, P2 ;  /* 0x000000080c00780c */ /* 0x000fe20001744270 */
[----:B------:R-:W-:Y:S01]  /*38d0*/  IMAD R29, R29, R9, RZ ;  /* 0x000000091d1d7224 */ /* 0x000fe200078e02ff */
[--C-:B------:R-:W-:Y:S01]  /*38e0*/  LEA.HI.X R17, R66, R15, R67.reuse, 0x2, P5 ;  /* 0x0000000f42117211 */ /* 0x100fe200028f1443 */
[-C--:B------:R-:W-:Y:S01]  /*38f0*/  IMAD R57, R30, R9.reuse, RZ ;  /* 0x000000091e397224 */ /* 0x080fe200078e02ff */
[----:B------:R-:W-:Y:S01]  /*3900*/  SHF.L.U64.HI R59, R66, 0x5, R67 ;  /* 0x00000005423b7819 */ /* 0x000fe20000010243 */
[----:B------:R-:W-:Y:S01]  /*3910*/  IMAD R31, R31, R9, RZ ;  /* 0x000000091f1f7224 */ /* 0x000fe200078e02ff */
[----:B------:R-:W-:Y:S01]  /*3920*/  ISETP.GT.AND P5, PT, R12, RZ, P0 ;  /* 0x000000ff0c00720c */ /* 0x000fe200007a4270 */
[----:B------:R-:W-:Y:S01]  /*3930*/  @P4 STG.E desc[UR14][R16.64], R25 ;  /* 0x0000001910004986 */ /* 0x000fe2000c10190e */
[----:B------:R-:W-:Y:S01]  /*3940*/  IADD3 R18, P4, R14, R61, RZ ;  /* 0x0000003d0e127210 */ /* 0x000fe20007f9e0ff */
[----:B------:R-:W-:Y:S01]  /*3950*/  IMAD R33, R33, R9, RZ ;  /* 0x0000000921217224 */ /* 0x000fe200078e02ff */
[----:B------:R-:W-:Y:S01]  /*3960*/  IADD3 R20, P6, R16, R61, RZ ;  /* 0x0000003d10147210 */ /* 0x000fe20007fde0ff */
[----:B------:R1:W-:Y:S01]  /*3970*/  @P1 STG.E desc[UR14][R14.64+0x20], R21 ;  /* 0x000020150e001986 */ /* 0x0003e2000c10190e */
[----:B------:R-:W-:Y:S01]  /*3980*/  ISETP.GT.AND P1, PT, R13, 0x9, PT ;  /* 0x000000090d00780c */ /* 0x000fe20003f24270 */
[--C-:B0-----:R-:W-:Y:S01]  /*3990*/  IMAD.X R19, R15, 0x1, R59.reuse, P4 ;  /* 0x000000010f137824 */ /* 0x101fe200020e063b */
[C---:B------:R-:W-:Y:S01]  /*39a0*/  ISETP.GT.AND P0, PT, R12.reuse, 0x8, P0 ;  /* 0x000000080c00780c */ /* 0x040fe20000704270 */
[----:B------:R0:W-:Y:S01]  /*39b0*/  @P2 STG.E desc[UR14][R16.64+0x20], R27 ;  /* 0x0000201b10002986 */ /* 0x0001e2000c10190e */
[C---:B------:R-:W-:Y:S01]  /*39c0*/  ISETP.GT.AND P4, PT, R12.reuse, RZ, P1 ;  /* 0x000000ff0c00720c */ /* 0x040fe20000f84270 */
[-C--:B------:R-:W-:Y:S01]  /*39d0*/  IMAD R35, R35, R9.reuse, RZ ;  /* 0x0000000923237224 */ /* 0x080fe200078e02ff */
[----:B------:R-:W-:Y:S01]  /*39e0*/  IADD3 R63, P2, R61, 0x20, RZ ;  /* 0x000000203d3f7810 */ /* 0x000fe20007f5e0ff */
[----:B------:R2:W-:Y:S01]  /*39f0*/  @P5 STG.E desc[UR14][R18.64], R23 ;  /* 0x0000001712005986 */ /* 0x0005e2000c10190e */
[----:B------:R-:W-:Y:S01]  /*3a00*/  ISETP.GT.AND P1, PT, R12, 0x8, P1 ;  /* 0x000000080c00780c */ /* 0x000fe20000f24270 */
[----:B------:R-:W-:Y:S01]  /*3a10*/  IMAD R37, R37, R9, RZ ;  /* 0x0000000925257224 */ /* 0x000fe200078e02ff */
[----:B-1----:R-:W-:Y:S01]  /*3a20*/  IADD3 R14, P5, R14, R63, RZ ;  /* 0x0000003f0e0e7210 */ /* 0x002fe20007fbe0ff */
[--C-:B------:R-:W-:Y:S01]  /*3a30*/  IMAD.X R21, R17, 0x1, R59.reuse, P6 ;  /* 0x0000000111157824 */ /* 0x100fe200030e063b */
[----:B------:R-:W-:Y:S01]  /*3a40*/  IADD3 R22, P6, R18, R61, RZ ;  /* 0x0000003d12167210 */ /* 0x000fe20007fde0ff */
[----:B------:R-:W-:Y:S01]  /*3a50*/  IMAD.X R65, RZ, RZ, R59, P2 ;  /* 0x000000ffff417224 */ /* 0x000fe200010e063b */
[----:B------:R-:W-:Y:S01]  /*3a60*/  ISETP.GT.AND P2, PT, R13, 0x10, PT ;  /* 0x000000100d00780c */ /* 0x000fe20003f44270 */
[----:B0-----:R-:W-:-:S02]  /*3a70*/  IMAD R27, R32, R9, RZ ;  /* 0x00000009201b7224 */ /* 0x001fc400078e02ff */
[----:B------:R0:W-:Y:S01]  /*3a80*/  @P4 STG.E desc[UR14][R20.64], R29 ;  /* 0x0000001d14004986 */ /* 0x0001e2000c10190e */
[----:B------:R-:W-:Y:S01]  /*3a90*/  IMAD.X R15, R15, 0x1, R65, P5 ;  /* 0x000000010f0f7824 */ /* 0x000fe200028e0641 */
[----:B------:R-:W-:Y:S01]  /*3aa0*/  IADD3 R16, P4, R16, R63, RZ ;  /* 0x0000003f10107210 */ /* 0x000fe20007f9e0ff */
[----:B--2---:R-:W-:Y:S01]  /*3ab0*/  IMAD.X R23, R19, 0x1, R59, P6 ;  /* 0x0000000113177824 */ /* 0x004fe200030e063b */
[C---:B------:R-:W-:Y:S01]  /*3ac0*/  ISETP.GT.AND P5, PT, R12.reuse, RZ, P2 ;  /* 0x000000ff0c00720c */ /* 0x040fe200017a4270 */
[-C--:B------:R-:W-:Y:S01]  /*3ad0*/  IMAD R39, R39, R9.reuse, RZ ;  /* 0x0000000927277224 */ /* 0x080fe200078e02ff */
[----:B------:R1:W-:Y:S01]  /*3ae0*/  @P0 STG.E desc[UR14][R14.64], R57 ;  /* 0x000000390e000986 */ /* 0x0003e2000c10190e */
[----:B------:R-:W-:Y:S01]  /*3af0*/  ISETP.GT.AND P0, PT, R13, 0x11, PT ;  /* 0x000000110d00780c */ /* 0x000fe20003f04270 */
[----:B------:R-:W-:Y:S02]  /*3b00*/  IMAD.X R17, R17, 0x1, R65, P4 ;  /* 0x0000000111117824 */ /* 0x000fe400020e0641 */
[-C--:B------:R-:W-:Y:S01]  /*3b10*/  IMAD R41, R41, R9.reuse, RZ ;  /* 0x0000000929297224 */ /* 0x080fe200078e02ff */
[----:B------:R-:W-:Y:S01]  /*3b20*/  ISETP.GT.AND P4, PT, R12, RZ, P0 ;  /* 0x000000ff0c00720c */ /* 0x000fe20000784270 */
[-C--:B0-----:R-:W-:Y:S01]  /*3b30*/  IMAD R29, R34, R9.reuse, RZ ;  /* 0x00000009221d7224 */ /* 0x081fe200078e02ff */
[----:B------:R0:W-:Y:S01]  /*3b40*/  @P1 STG.E desc[UR14][R16.64], R31 ;  /* 0x0000001f10001986 */ /* 0x0001e2000c10190e */
[----:B------:R-:W-:Y:S01]  /*3b50*/  ISETP.GT.AND P1, PT, R12, 0x8, P2 ;  /* 0x000000080c00780c */ /* 0x000fe20001724270 */
[----:B------:R-:W-:Y:S01]  /*3b60*/  IMAD R43, R43, R9, RZ ;  /* 0x000000092b2b7224 */ /* 0x000fe200078e02ff */
[----:B------:R-:W-:Y:S01]  /*3b70*/  IADD3 R24, P2, R20, R61, RZ ;  /* 0x0000003d14187210 */ /* 0x000fe20007f5e0ff */
[----:B------:R2:W-:Y:S01]  /*3b80*/  @P5 STG.E desc[UR14][R22.64], R27 ;  /* 0x0000001b16005986 */ /* 0x0005e2000c10190e */
[----:B-1----:R-:W-:Y:S01]  /*3b90*/  IADD3 R14, P5, R18, R63, RZ ;  /* 0x0000003f120e7210 */ /* 0x002fe20007fbe0ff */
[----:B------:R-:W-:Y:S01]  /*3ba0*/  IMAD R45, R45, R9, RZ ;  /* 0x000000092d2d7224 */ /* 0x000fe200078e02ff */
[----:B------:R-:W-:Y:S01]  /*3bb0*/  ISETP.GT.AND P0, PT, R12, 0x8, P0 ;  /* 0x000000080c00780c */ /* 0x000fe20000704270 */
[----:B------:R-:W-:Y:S01]  /*3bc0*/  IMAD.X R25, R21, 0x1, R59, P2 ;  /* 0x0000000115197824 */ /* 0x000fe200010e063b */
[----:B------:R-:W-:Y:S01]  /*3bd0*/  ISETP.GT.AND P2, PT, R13, 0x18, PT ;  /* 0x000000180d00780c */ /* 0x000fe20003f44270 */
[--C-:B------:R-:W-:Y:S01]  /*3be0*/  IMAD.X R15, R19, 0x1, R65.reuse, P5 ;  /* 0x00000001130f7824 */ /* 0x100fe200028e0641 */
[----:B------:R-:W-:Y:S01]  /*3bf0*/  IADD3 R18, P6, R22, R61, RZ ;  /* 0x0000003d16127210 */ /* 0x000fe20007fde0ff */
[-C--:B------:R-:W-:Y:S01]  /*3c00*/  IMAD R47, R47, R9.reuse, RZ ;  /* 0x000000092f2f7224 */ /* 0x080fe200078e02ff */
[----:B------:R-:W-:Y:S01]  /*3c10*/  @P4 STG.E desc[UR14][R24.64], R33 ;  /* 0x0000002118004986 */ /* 0x000fe2000c10190e */
[----:B------:R-:W-:Y:S01]  /*3c20*/  ISETP.GT.AND P5, PT, R12, RZ, P2 ;  /* 0x000000ff0c00720c */ /* 0x000fe200017a4270 */
[----:B------:R-:W-:Y:S01]  /*3c30*/  IMAD R49, R49, R9, RZ ;  /* 0x0000000931317224 */ /* 0x000fe200078e02ff */
[----:B0-----:R-:W-:Y:S01]  /*3c40*/  IADD3 R16, P4, R20, R63, RZ ;  /* 0x0000003f14107210 */ /* 0x001fe20007f9e0ff */
[----:B------:R0:W-:Y:S01]  /*3c50*/  @P1 STG.E desc[UR14][R14.64], R29 ;  /* 0x0000001d0e001986 */ /* 0x0001e2000c10190e */
[----:B------:R-:W-:Y:S01]  /*3c60*/  ISETP.GT.AND P1, PT, R13, 0x19, PT ;  /* 0x000000190d00780c */ /* 0x000fe20003f24270 */
[-C--:B--2---:R-:W-:Y:S01]  /*3c70*/  IMAD R27, R36, R9.reuse, RZ ;  /* 0x00000009241b7224 */ /* 0x084fe200078e02ff */
[C---:B------:R-:W-:Y:S01]  /*3c80*/  ISETP.GT.AND P2, PT, R12.reuse, 0x8, P2 ;  /* 0x000000080c00780c */ /* 0x040fe20001744270 */
[----:B------:R-:W-:Y:S01]  /*3c90*/  IMAD.X R17, R21, 0x1, R65, P4 ;  /* 0x0000000115117824 */ /* 0x000fe200020e0641 */
[C---:B------:R-:W-:Y:S01]  /*3ca0*/  ISETP.GT.AND P4, PT, R12.reuse, RZ, P1 ;  /* 0x000000ff0c00720c */ /* 0x040fe20000f84270 */
[----:B------:R-:W-:Y:S01]  /*3cb0*/  IMAD.X R19, R23, 0x1, R59, P6 ;  /* 0x0000000117137824 */ /* 0x000fe200030e063b */
[----:B------:R-:W-:Y:S01]  /*3cc0*/  ISETP.GT.AND P1, PT, R12, 0x8, P1 ;  /* 0x000000080c00780c */ /* 0x000fe20000f24270 */
[----:B------:R-:W-:Y:S01]  /*3cd0*/  IMAD R51, R51, R9, RZ ;  /* 0x0000000933337224 */ /* 0x000fe200078e02ff */
[----:B------:R1:W-:Y:S01]  /*3ce0*/  @P0 STG.E desc[UR14][R16.64], R35 ;  /* 0x0000002310000986 */ /* 0x0003e2000c10190e */
[----:B------:R-:W-:Y:S01]  /*3cf0*/  IADD3 R20, P0, R24, R61, RZ ;  /* 0x0000003d18147210 */ /* 0x000fe20007f1e0ff */
[----:B------:R-:W-:-:S02]  /*3d00*/  IMAD R53, R53, R9, RZ ;  /* 0x0000000935357224 */ /* 0x000fc400078e02ff */
[----:B------:R2:W-:Y:S01]  /*3d10*/  @P5 STG.E desc[UR14][R18.64], R27 ;  /* 0x0000001b12005986 */ /* 0x0005e2000c10190e */
[----:B0-----:R-:W-:Y:S01]  /*3d20*/  IADD3 R14, P5, R22, R63, RZ ;  /* 0x0000003f160e7210 */ /* 0x001fe20007fbe0ff */
[----:B------:R-:W-:Y:S01]  /*3d30*/  IMAD.X R21, R25, 0x1, R59, P0 ;  /* 0x0000000119157824 */ /* 0x000fe200000e063b */
[----:B------:R-:W-:Y:S01]  /*3d40*/  ISETP.GT.AND P0, PT, R13, 0x20, PT ;  /* 0x000000200d00780c */ /* 0x000fe20003f04270 */
[----:B------:R-:W-:Y:S01]  /*3d50*/  IMAD R29, R38, R9, RZ ;  /* 0x00000009261d7224 */ /* 0x000fe200078e02ff */
[----:B------:R-:W-:Y:S01]  /*3d60*/  IADD3 R22, P6, R18, R61, RZ ;  /* 0x0000003d12167210 */ /* 0x000fe20007fde0ff */
[--C-:B------:R-:W-:Y:S01]  /*3d70*/  IMAD.X R15, R23, 0x1, R65.reuse, P5 ;  /* 0x00000001170f7824 */ /* 0x100fe200028e0641 */
[----:B------:R-:W-:Y:S01]  /*3d80*/  @P4 STG.E desc[UR14][R20.64], R37 ;  /* 0x0000002514004986 */ /* 0x000fe2000c10190e */
[----:B-1----:R-:W-:Y:S01]  /*3d90*/  IADD3 R16, P5, R24, R63, RZ ;  /* 0x0000003f18107210 */ /* 0x002fe20007fbe0ff */
[-C--:B------:R-:W-:Y:S01]  /*3da0*/  IMAD R55, R55, R9.reuse, RZ ;  /* 0x0000000937377224 */ /* 0x080fe200078e02ff */
[C---:B------:R-:W-:Y:S01]  /*3db0*/  ISETP.GT.AND P4, PT, R12.reuse, RZ, P0 ;  /* 0x000000ff0c00720c */ /* 0x040fe20000784270 */
[----:B------:R0:W-:Y:S01]  /*3dc0*/  @P2 STG.E desc[UR14][R14.64], R29 ;  /* 0x0000001d0e002986 */ /* 0x0001e2000c10190e */
[----:B------:R-:W-:Y:S01]  /*3dd0*/  ISETP.GT.AND P2, PT, R13, 0x21, PT ;  /* 0x000000210d00780c */ /* 0x000fe20003f44270 */
[----:B------:R-:W-:Y:S01]  /*3de0*/  IMAD.X R17, R25, 0x1, R65, P5 ;  /* 0x0000000119117824 */ /* 0x000fe200028e0641 */
[----:B------:R-:W-:Y:S01]  /*3df0*/  ISETP.GT.AND P0, PT, R12, 0x8, P0 ;  /* 0x000000080c00780c */ /* 0x000fe20000704270 */
[----:B--2---:R-:W-:Y:S01]  /*3e00*/  IMAD R27, R40, R9, RZ ;  /* 0x00000009281b7224 */ /* 0x004fe200078e02ff */
[----:B------:R-:W-:Y:S01]  /*3e10*/  ISETP.GT.AND P5, PT, R12, RZ, P2 ;  /* 0x000000ff0c00720c */ /* 0x000fe200017a4270 */
[----:B------:R-:W-:Y:S01]  /*3e20*/  IMAD.X R23, R19, 0x1, R59, P6 ;  /* 0x0000000113177824 */ /* 0x000fe200030e063b */
[----:B------:R1:W-:Y:S01]  /*3e30*/  @P1 STG.E desc[UR14][R16.64], R39 ;  /* 0x0000002710001986 */ /* 0x0003e2000c10190e */
[----:B------:R-:W-:-:S02]  /*3e40*/  IADD3 R24, P1, R20, R61, RZ ;  /* 0x0000003d14187210 */ /* 0x000fc40007f3e0ff */
[----:B------:R-:W-:Y:S02]  /*3e50*/  ISETP.GT.AND P2, PT, R12, 0x8, P2 ;  /* 0x000000080c00780c */ /* 0x000fe40001744270 */
[----:B------:R2:W-:Y:S01]  /*3e60*/  @P4 STG.E desc[UR14][R22.64], R27 ;  /* 0x0000001b16004986 */ /* 0x0005e2000c10190e */
[----:B0-----:R-:W-:Y:S01]  /*3e70*/  IADD3 R14, P4, R18, R63, RZ ;  /* 0x0000003f120e7210 */ /* 0x001fe20007f9e0ff */
[----:B------:R-:W-:Y:S01]  /*3e80*/  IMAD.X R25, R21, 0x1, R59, P1 ;  /* 0x0000000115197824 */ /* 0x000fe200008e063b */
[----:B------:R-:W-:Y:S01]  /*3e90*/  ISETP.GT.AND P1, PT, R13, 0x28, PT ;  /* 0x000000280d00780c */ /* 0x000fe20003f24270 */
[----:B------:R-:W-:Y:S01]  /*3ea0*/  IMAD R29, R42, R9, RZ ;  /* 0x000000092a1d7224 */ /* 0x000fe200078e02ff */
[----:B------:R-:W-:Y:S01]  /*3eb0*/  IADD3 R18, P6, R22, R61, RZ ;  /* 0x0000003d16127210 */ /* 0x000fe20007fde0ff */
[----:B------:R-:W-:Y:S01]  /*3ec0*/  IMAD.X R15, R19, 0x1, R65, P4 ;  /* 0x00000001130f7824 */ /* 0x000fe200020e0641 */
[----:B------:R-:W-:Y:S01]  /*3ed0*/  @P5 STG.E desc[UR14][R24.64], R41 ;  /* 0x0000002918005986 */ /* 0x000fe2000c10190e */
[----:B-1----:R-:W-:-:S02]  /*3ee0*/  IADD3 R16, P5, R20, R63, RZ ;  /* 0x0000003f14107210 */ /* 0x002fc40007fbe0ff */
        /* <DEDUP_REMOVED lines=9> */
[----:B------:R-:W-:Y:S02]  /*3f80*/  IADD3 R20, P2, R24, R61, RZ ;  /* 0x0000003d18147210 */ /* 0x000fe40007f5e0ff */
[----:B------:R-:W-:-:S02]  /*3f90*/  ISETP.GT.AND P0, PT, R12, 0x8, P0 ;  /* 0x000000080c00780c */ /* 0x000fc40000704270 */
        /* <DEDUP_REMOVED lines=8> */
[----:B-1----:R-:W-:Y:S02]  /*4020*/  IADD3 R16, P5, R24, R63, RZ ;  /* 0x0000003f18107210 */ /* 0x002fe40007fbe0ff */
[----:B------:R-:W-:Y:S01]  /*4030*/  ISETP.GT.AND P4, PT, R12, RZ, P2 ;  /* 0x000000ff0c00720c */ /* 0x000fe20001784270 */
[----:B------:R0:W-:Y:S01]  /*4040*/  @P1 STG.E desc[UR14][R14.64], R29 ;  /* 0x0000001d0e001986 */ /* 0x0001e2000c10190e */
[----:B------:R-:W-:Y:S01]  /*4050*/  ISETP.GT.AND P1, PT, R13, 0x31, PT ;  /* 0x000000310d00780c */ /* 0x000fe20003f24270 */
[----:B------:R-:W-:-:S02]  /*4060*/  IMAD.X R17, R25, 0x1, R65, P5 ;  /* 0x0000000119117824 */ /* 0x000fc400028e0641 */
[----:B--2---:R-:W-:Y:S01]  /*4070*/  IMAD R27, R48, R9, RZ ;  /* 0x00000009301b7224 */ /* 0x004fe200078e02ff */
[----:B------:R-:W-:Y:S01]  /*4080*/  ISETP.GT.AND P5, PT, R12, RZ, P1 ;  /* 0x000000ff0c00720c */ /* 0x000fe20000fa4270 */
[--C-:B------:R-:W-:Y:S01]  /*4090*/  IMAD.X R23, R19, 0x1, R59.reuse, P6 ;  /* 0x0000000113177824 */ /* 0x100fe200030e063b */
[----:B------:R1:W-:Y:S01]  /*40a0*/  @P0 STG.E desc[UR14][R16.64], R47 ;  /* 0x0000002f10000986 */ /* 0x0003e2000c10190e */
[----:B------:R-:W-:Y:S02]  /*40b0*/  IADD3 R24, P0, R20, R61, RZ ;  /* 0x0000003d14187210 */ /* 0x000fe40007f1e0ff */
[----:B------:R-:W-:Y:S02]  /*40c0*/  ISETP.GT.AND P6, PT, R12, 0x8, P2 ;  /* 0x000000080c00780c */ /* 0x000fe400017c4270 */
[----:B------:R2:W-:Y:S01]  /*40d0*/  @P4 STG.E desc[UR14][R22.64], R27 ;  /* 0x0000001b16004986 */ /* 0x0005e2000c10190e */
[----:B------:R-:W-:Y:S01]  /*40e0*/  IMAD.X R25, R21, 0x1, R59, P0 ;  /* 0x0000000115197824 */ /* 0x000fe200000e063b */
[----:B0-----:R-:W-:Y:S01]  /*40f0*/  IADD3 R14, P2, R18, R63, RZ ;  /* 0x0000003f120e7210 */ /* 0x001fe20007f5e0ff */
[----:B------:R-:W-:Y:S01]  /*4100*/  IMAD R29, R50, R9, RZ ;  /* 0x00000009321d7224 */ /* 0x000fe200078e02ff */
[----:B------:R-:W-:-:S02]  /*4110*/  ISETP.GT.AND P0, PT, R13, 0x38, PT ;  /* 0x000000380d00780c */ /* 0x000fc40003f04270 */
[----:B------:R-:W-:Y:S01]  /*4120*/  @P5 STG.E desc[UR14][R24.64], R49 ;  /* 0x0000003118005986 */ /* 0x000fe2000c10190e */
[----:B-1----:R-:W-:Y:S01]  /*4130*/  IADD3 R16, P4, R20, R63, RZ ;  /* 0x0000003f14107210 */ /* 0x002fe20007f9e0ff */
[--C-:B------:R-:W-:Y:S01]  /*4140*/  IMAD.X R15, R19, 0x1, R65.reuse, P2 ;  /* 0x00000001130f7824 */ /* 0x100fe200010e0641 */
[C---:B------:R-:W-:Y:S02]  /*4150*/  IADD3 R18, P5, R22.reuse, R61, RZ ;  /* 0x0000003d16127210 */ /* 0x040fe40007fbe0ff */
[----:B------:R-:W-:Y:S01]  /*4160*/  ISETP.GT.AND P2, PT, R13, 0x39, PT ;  /* 0x000000390d00780c */ /* 0x000fe20003f44270 */
[----:B------:R-:W-:Y:S01]  /*4170*/  IMAD.X R17, R21, 0x1, R65, P4 ;  /* 0x0000000115117824 */ /* 0x000fe200020e0641 */
[----:B--2---:R-:W-:Y:S01]  /*4180*/  IADD3 R22, P4, R22, R63, RZ ;  /* 0x0000003f16167210 */ /* 0x004fe20007f9e0ff */
[----:B------:R0:W-:Y:S01]  /*4190*/  @P6 STG.E desc[UR14][R14.64], R29 ;  /* 0x0000001d0e006986 */ /* 0x0001e2000c10190e */
[C---:B------:R-:W-:Y:S01]  /*41a0*/  ISETP.GT.AND P1, PT, R12.reuse, 0x8, P1 ;  /* 0x000000080c00780c */ /* 0x040fe20000f24270 */
[C---:B------:R-:W-:Y:S01]  /*41b0*/  IMAD.X R19, R23.reuse, 0x1, R59, P5 ;  /* 0x0000000117137824 */ /* 0x040fe200028e063b */
[----:B------:R-:W-:Y:S01]  /*41c0*/  ISETP.GT.AND P6, PT, R12, RZ, P0 ;  /* 0x000000ff0c00720c */ /* 0x000fe200007c4270 */
[----:B------:R-:W-:Y:S01]  /*41d0*/  IMAD.X R23, R23, 0x1, R65, P4 ;  /* 0x0000000117177824 */ /* 0x000fe200020e0641 */
[----:B------:R-:W-:Y:S01]  /*41e0*/  IADD3 R20, P5, R24, R61, RZ ;  /* 0x0000003d18147210 */ /* 0x000fe20007fbe0ff */
[----:B------:R-:W-:Y:S01]  /*41f0*/  IMAD R27, R54, R9, RZ ;  /* 0x00000009361b7224 */ /* 0x000fe200078e02ff */
[----:B------:R-:W-:-:S02]  /*4200*/  ISETP.GT.AND P4, PT, R12, RZ, P2 ;  /* 0x000000ff0c00720c */ /* 0x000fc40001784270 */
[C---:B------:R-:W-:Y:S01]  /*4210*/  ISETP.GT.AND P0, PT, R12.reuse, 0x8, P0 ;  /* 0x000000080c00780c */ /* 0x040fe20000704270 */
[C---:B------:R-:W-:Y:S01]  /*4220*/  IMAD.X R21, R25.reuse, 0x1, R59, P5 ;  /* 0x0000000119157824 */ /* 0x040fe200028e063b */
[----:B------:R-:W-:Y:S01]  /*4230*/  ISETP.GT.AND P2, PT, R12, 0x8, P2 ;  /* 0x000000080c00780c */ /* 0x000fe20001744270 */
[----:B0-----:R-:W-:Y:S01]  /*4240*/  IMAD R15, R52, R9, RZ ;  /* 0x00000009340f7224 */ /* 0x001fe200078e02ff */
[----:B------:R-:W-:Y:S01]  /*4250*/  IADD3 R12, P5, R24, R63, RZ ;  /* 0x0000003f180c7210 */ /* 0x000fe20007fbe0ff */
[----:B------:R0:W-:Y:S04]  /*4260*/  @P1 STG.E desc[UR14][R16.64], R51 ;  /* 0x0000003310001986 */ /* 0x0001e8000c10190e */
[----:B------:R-:W-:Y:S01]  /*4270*/  IMAD.X R13, R25, 0x1, R65, P5 ;  /* 0x00000001190d7824 */ /* 0x000fe200028e0641 */
[----:B------:R0:W-:Y:S04]  /*4280*/  @P6 STG.E desc[UR14][R18.64], R15 ;  /* 0x0000000f12006986 */ /* 0x0001e8000c10190e */
[----:B------:R0:W-:Y:S04]  /*4290*/  @P4 STG.E desc[UR14][R20.64], R53 ;  /* 0x0000003514004986 */ /* 0x0001e8000c10190e */
[----:B------:R0:W-:Y:S04]  /*42a0*/  @P0 STG.E desc[UR14][R22.64], R27 ;  /* 0x0000001b16000986 */ /* 0x0001e8000c10190e */
[----:B------:R0:W-:Y:S02]  /*42b0*/  @P2 STG.E desc[UR14][R12.64], R55 ;  /* 0x000000370c002986 */ /* 0x0001e4000c10190e */
.L_x_86:
[----:B------:R-:W-:Y:S05]  /*42c0*/  BSYNC B0 ;  /* 0x0000000000007941 */ /* 0x000fea0003800000 */
.L_x_26:
[----:B------:R-:W-:Y:S01]  /*42d0*/  ULDC UR8, c[0x0][0xc] ;  /* 0x0000030000087ab9 */ /* 0x000fe20000000800 */
[----:B------:R-:W-:Y:S01]  /*42e0*/  ULDC UR9, c[0x0][0x10] ;  /* 0x0000040000097ab9 */ /* 0x000fe20000000800 */
[----:B0-----:R-:W0:Y:S01]  /*42f0*/  LDC R13, c[0x0][0x14] ;  /* 0x00000500ff0d7b82 */ /* 0x001e220000000800 */
[----:B------:R-:W-:Y:S01]  /*4300*/  UIMAD.WIDE.U32 UR8, UR8, UR9, URZ ;  /* 0x00000009080872a5 */ /* 0x000fe2000f8e003f */
[----:B------:R-:W-:Y:S01]  /*4310*/  PRMT R12, RZ, 0x7610, R12 ;  /* 0x00007610ff0c7816 */ /* 0x000fe2000000000c */
[----:B---3--:R-:W-:Y:S02]  /*4320*/  IMAD.MOV.U32 R20, RZ, RZ, -0x1 ;  /* 0xffffffffff147424 */ /* 0x008fe400078e00ff */
[----:B------:R-:W-:Y:S02]  /*4330*/  IMAD.MOV.U32 R14, RZ, RZ, -0x1 ;  /* 0xffffffffff0e7424 */ /* 0x000fe400078e00ff */
[----:B0-----:R-:W-:-:S04]  /*4340*/  IMAD.WIDE.U32 R4, R13, UR8, R4 ;  /* 0x000000080d047c25 */ /* 0x001fc8000f8e0004 */
[----:B------:R-:W-:Y:S01]  /*4350*/  IMAD R13, R13, UR9, RZ ;  /* 0x000000090d0d7c24 */ /* 0x000fe2000f8e02ff */
[----:B------:R-:W-:Y:S02]  /*4360*/  ULDC.64 UR8, c[0x0][0x750] ;  /* 0x0001d40000087ab9 */ /* 0x000fe40000000a00 */
[----:B------:R-:W-:Y:S01]  /*4370*/  ISETP.GE.U32.AND P0, PT, R4, UR8, PT ;  /* 0x0000000804007c0c */ /* 0x000fe2000bf06070 */
[----:B------:R-:W-:-:S05]  /*4380*/  IMAD.IADD R5, R5, 0x1, R13 ;  /* 0x0000000105057824 */ /* 0x000fca00078e020d */
[----:B------:R-:W-:-:S13]  /*4390*/  ISETP.GE.U32.AND.EX P0, PT, R5, UR9, PT, P0 ;  /* 0x0000000905007c0c */ /* 0x000fda000bf06100 */
[----:B------:R-:W-:Y:S05]  /*43a0*/  @P0 BRA `(.L_x_87) ;  /* 0x0000000400640947 */ /* 0x000fea0003800000 */
[----:B------:R-:W0:Y:S01]  /*43b0*/  S2R R24, SR_CTAID.X ;  /* 0x0000000000187919 */ /* 0x000e220000002500 */
[----:B----4-:R-:W3:Y:S01]  /*43c0*/  LDC.64 R18, c[0x0][0x728] ;  /* 0x0001ca00ff127b82 */ /* 0x010ee20000000a00 */
[----:B------:R-:W-:Y:S01]  /*43d0*/  ULDC UR7, c[0x0][0x150] ;  /* 0x0000540000077ab9 */ /* 0x000fe20000000800 */
[----:B------:R-:W-:Y:S01]  /*43e0*/  IMAD.MOV.U32 R16, RZ, RZ, R4 ;  /* 0x000000ffff107224 */ /* 0x000fe200078e0004 */
[----:B--2---:R-:W2:Y:S01]  /*43f0*/  S2R R26, SR_CTAID.Y ;  /* 0x00000000001a7919 */ /* 0x004ea20000002600 */
[----:B------:R-:W-:-:S04]  /*4400*/  IMAD.MOV.U32 R17, RZ, RZ, R5 ;  /* 0x000000ffff117224 */ /* 0x000fc800078e0005 */
[----:B------:R-:W4:Y:S08]  /*4410*/  LDC R27, c[0x0][0x144] ;  /* 0x00005100ff1b7b82 */ /* 0x000f300000000800 */
[----:B------:R-:W1:Y:S08]  /*4420*/  LDC R20, c[0x0][0x730] ;  /* 0x0001cc00ff147b82 */ /* 0x000e700000000800 */
[----:B------:R-:W1:Y:S01]  /*4430*/  LDC.64 R22, c[0x0][0x720] ;  /* 0x0001c800ff167b82 */ /* 0x000e620000000a00 */
[----:B---3--:R-:W-:-:S04]  /*4440*/  ISETP.NE.U32.AND P0, PT, R18, RZ, PT ;  /* 0x000000ff1200720c */ /* 0x008fc80003f05070 */
[----:B------:R-:W-:Y:S02]  /*4450*/  ISETP.NE.AND.EX P0, PT, R19, RZ, PT, P0 ;  /* 0x000000ff1300720c */ /* 0x000fe40003f05300 */
[----:B0-----:R-:W-:-:S05]  /*4460*/  I2FP.F32.U32 R11, R24 ;  /* 0x00000018000b7245 */ /* 0x001fca0000201000 */
[----:B------:R-:W-:-:S04]  /*4470*/  FMUL R11, R11, UR7 ;  /* 0x000000070b0b7c20 */ /* 0x000fc80008400000 */
[----:B------:R0:W3:Y:S02]  /*4480*/  F2I.U32.TRUNC.NTZ R25, R11 ;  /* 0x0000000b00197305 */ /* 0x0000e4000020f000 */
[----:B--2-4-:R-:W-:Y:S05]  /*4490*/  @!P0 BRA `(.L_x_88) ;  /* 0x0000000000288947 */ /* 0x014fea0003800000 */
[----:B0-----:R-:W0:Y:S02]  /*44a0*/  LDC R11, c[0x0][0x734] ;  /* 0x0001cd00ff0b7b82 */ /* 0x001e240000000800 */
        /* <DEDUP_REMOVED lines=9> */
.L_x_88:
[-CC-:B-1----:R-:W-:Y:S01]  /*4540*/  SHF.R.U64 R21, R16, R20.reuse, R17.reuse ;  /* 0x0000001410157219 */ /* 0x182fe20000001211 */
[----:B------:R-:W1:Y:S01]  /*4550*/  LDC.64 R34, c[0x0][0x740] ;  /* 0x0001d000ff227b82 */ /* 0x000e620000000a00 */
[----:B0-----:R-:W-:Y:S01]  /*4560*/  SHF.R.U32.HI R11, RZ, R20, R17 ;  /* 0x00000014ff0b7219 */ /* 0x001fe20000011611 */
[----:B---3--:R-:W-:Y:S01]  /*4570*/  IMAD.MOV R25, RZ, RZ, -R25 ;  /* 0x000000ffff197224 */ /* 0x008fe200078e0a19 */
[----:B------:R-:W-:Y:S01]  /*4580*/  IADD3 R15, P0, RZ, -R21, RZ ;  /* 0x80000015ff0f7210 */ /* 0x000fe20007f1e0ff */
[----:B------:R-:W-:Y:S02]  /*4590*/  ULDC UR7, c[0x0][0x154] ;  /* 0x0000550000077ab9 */ /* 0x000fe40000000800 */
[----:B------:R-:W-:Y:S02]  /*45a0*/  IMAD R30, R27, R25, R24 ;  /* 0x000000191b1e7224 */ /* 0x000fe400078e0218 */
[----:B------:R-:W0:Y:S01]  /*45b0*/  LDC R16, c[0x0][0x718] ;  /* 0x0001c600ff107b82 */ /* 0x000e220000000800 */
[----:B------:R-:W-:-:S02]  /*45c0*/  IMAD.X R11, RZ, RZ, ~R11, P0 ;  /* 0x000000ffff0b7224 */ /* 0x000fc400000e0e0b */
[----:B------:R-:W-:-:S04]  /*45d0*/  IMAD.WIDE.U32 R12, R15, R22, R4 ;  /* 0x000000160f0c7225 */ /* 0x000fc800078e0004 */
[----:B------:R-:W-:Y:S01]  /*45e0*/  IMAD R14, R11, R22, RZ ;  /* 0x000000160b0e7224 */ /* 0x000fe200078e02ff */
[----:B------:R-:W2:Y:S03]  /*45f0*/  LDC R28, c[0x0][0x708] ;  /* 0x0001c200ff1c7b82 */ /* 0x000ea60000000800 */
[----:B------:R-:W-:Y:S02]  /*4600*/  IMAD R11, R15, R23, R14 ;  /* 0x000000170f0b7224 */ /* 0x000fe400078e020e */
[----:B------:R-:W-:Y:S02]  /*4610*/  IMAD.MOV.U32 R15, RZ, RZ, 0x1 ;  /* 0x00000001ff0f7424 */ /* 0x000fe400078e00ff */
[----:B------:R-:W-:Y:S01]  /*4620*/  IMAD.IADD R11, R13, 0x1, R11 ;  /* 0x000000010d0b7824 */ /* 0x000fe200078e020b */
[----:B------:R-:W3:Y:S01]  /*4630*/  LDC R32, c[0x0][0x758] ;  /* 0x0001d600ff207b82 */ /* 0x000ee20000000800 */
[----:B------:R-:W-:-:S02]  /*4640*/  I2FP.F32.U32 R13, R26 ;  /* 0x0000001a000d7245 */ /* 0x000fc40000201000 */
[----:B-1----:R-:W-:-:S03]  /*4650*/  ISETP.NE.U32.AND P0, PT, R34, RZ, PT ;  /* 0x000000ff2200720c */ /* 0x002fc60003f05070 */
[----:B------:R-:W-:Y:S01]  /*4660*/  FMUL R14, R13, UR7 ;  /* 0x000000070d0e7c20 */ /* 0x000fe20008400000 */
[----:B------:R-:W-:Y:S01]  /*4670*/  ISETP.NE.AND.EX P0, PT, R35, RZ, PT, P0 ;  /* 0x000000ff2300720c */ /* 0x000fe20003f05300 */
[----:B------:R-:W1:Y:S01]  /*4680*/  LDC R25, c[0x0][0x148] ;  /* 0x00005200ff197b82 */ /* 0x000e620000000800 */
[-CC-:B0-----:R-:W-:Y:S01]  /*4690*/  SHF.R.U64 R20, R12, R16.reuse, R11.reuse ;  /* 0x000000100c147219 */ /* 0x181fe2000000120b */
[----:B------:R0:W4:Y:S01]  /*46a0*/  F2I.U32.TRUNC.NTZ R22, R14 ;  /* 0x0000000e00167305 */ /* 0x000122000020f000 */
[----:B------:R-:W-:Y:S01]  /*46b0*/  SHF.R.U32.HI R11, RZ, R16, R11 ;  /* 0x00000010ff0b7219 */ /* 0x000fe2000001160b */
[----:B------:R-:W-:-:S04]  /*46c0*/  IMAD.MOV.U32 R13, RZ, RZ, -0x1 ;  /* 0xffffffffff0d7424 */ /* 0x000fc800078e00ff */
[----:B------:R-:W0:Y:S01]  /*46d0*/  LDC R24, c[0x0][0x700] ;  /* 0x0001c000ff187b82 */ /* 0x000e220000000800 */
[-CC-:B--2---:R-:W-:Y:S02]  /*46e0*/  SHF.R.U64 R18, R20, R28.reuse, R11.reuse ;  /* 0x0000001c14127219 */ /* 0x184fe4000000120b */
[----:B------:R-:W-:-:S05]  /*46f0*/  SHF.R.U32.HI R11, RZ, R28, R11 ;  /* 0x0000001cff0b7219 */ /* 0x000fca000001160b */
[----:B------:R-:W2:Y:S01]  /*4700*/  LDC R29, c[0x0][0x748] ;  /* 0x0001d200ff1d7b82 */ /* 0x000ea20000000800 */
[-C--:B---3--:R-:W-:Y:S02]  /*4710*/  SHF.L.U32 R12, R13, R32.reuse, RZ ;  /* 0x000000200d0c7219 */ /* 0x088fe400000006ff */
[-CC-:B------:R-:W-:Y:S02]  /*4720*/  SHF.R.U64 R23, R18, R32.reuse, R11.reuse ;  /* 0x0000002012177219 */ /* 0x180fe4000000120b */
[----:B------:R-:W-:Y:S02]  /*4730*/  SHF.R.U32.HI R13, RZ, R32, R11 ;  /* 0x00000020ff0d7219 */ /* 0x000fe4000001160b */
[----:B------:R-:W-:Y:S01]  /*4740*/  LOP3.LUT R27, RZ, R12, RZ, 0x33, !PT ;  /* 0x0000000cff1b7212 */ /* 0x000fe200078e33ff */
[----:B------:R-:W3:Y:S01]  /*4750*/  LDC R31, c[0x0][0x738] ;  /* 0x0001ce00ff1f7b82 */ /* 0x000ee20000000800 */
[----:B------:R-:W-:Y:S01]  /*4760*/  SHF.L.U32 R32, R15, R32, RZ ;  /* 0x000000200f207219 */ /* 0x000fe200000006ff */
[----:B------:R-:W-:-:S06]  /*4770*/  IMAD.MOV.U32 R12, RZ, RZ, R23 ;  /* 0x000000ffff0c7224 */ /* 0x000fcc00078e0017 */
[----:B------:R-:W0:Y:S01]  /*4780*/  LDC R33, c[0x0][0x710] ;  /* 0x0001c400ff217b82 */ /* 0x000e220000000800 */
[----:B----4-:R-:W-:Y:S05]  /*4790*/  @!P0 BRA `(.L_x_89) ;  /* 0x0000000000288947 */ /* 0x010fea0003800000 */
[----:B------:R-:W4:Y:S02]  /*47a0*/  LDC R12, c[0x0][0x74c] ;  /* 0x0001d300ff0c7b82 */ /* 0x000f240000000800 */
[----:B----4-:R-:W-:-:S05]  /*47b0*/  IADD3 R11, P0, R23, R12, RZ ;  /* 0x0000000c170b7210 */ /* 0x010fca0007f1e0ff */
[----:B------:R-:W-:-:S04]  /*47c0*/  IMAD.X R19, RZ, RZ, R13, P0 ;  /* 0x000000ffff137224 */ /* 0x000fc800000e060d */
[----:B------:R-:W-:-:S04]  /*47d0*/  IMAD.WIDE.U32 R12, R19, R34, RZ ;  /* 0x00000022130c7225 */ /* 0x000fc800078e00ff */
[----:B0-----:R-:W-:-:S04]  /*47e0*/  IMAD.WIDE.U32 R14, P0, R11, R35, R12 ;  /* 0x000000230b0e7225 */ /* 0x001fc8000780000c */
[----:B------:R-:W-:-:S04]  /*47f0*/  IMAD.WIDE.U32 R12, R11, R34, RZ ;  /* 0x000000220b0c7225 */ /* 0x000fc800078e00ff */
[----:B------:R-:W-:Y:S01]  /*4800*/  IMAD.X R17, RZ, RZ, RZ, P0 ;  /* 0x000000ffff117224 */ /* 0x000fe200000e06ff */
[----:B------:R-:W-:Y:S01]  /*4810*/  IADD3 RZ, P0, R13, R14, RZ ;  /* 0x0000000e0dff7210 */ /* 0x000fe20007f1e0ff */
[----:B------:R-:W-:-:S04]  /*4820*/  IMAD.MOV.U32 R16, RZ, RZ, R15 ;  /* 0x000000ffff107224 */ /* 0x000fc800078e000f */
[----:B------:R-:W-:-:S08]  /*4830*/  IMAD.WIDE.U32.X R12, R19, R35, R16, P0 ;  /* 0x00000023130c7225 */ /* 0x000fd000000e0410 */
.L_x_89:
[----:B--2---:R-:W-:Y:S01]  /*4840*/  SHF.R.U64 R11, R12, R29, R13 ;  /* 0x0000001d0c0b7219 */ /* 0x004fe2000000120d */
[----:B0-----:R-:W-:Y:S01]  /*4850*/  VIADD R13, R24, 0xffffffff ;  /* 0xffffffff180d7836 */ /* 0x001fe20000000000 */
[----:B------:R-:W-:Y:S01]  /*4860*/  LOP3.LUT R18, R18, R27, RZ, 0xc0, !PT ;  /* 0x0000001b12127212 */ /* 0x000fe200078ec0ff */
[----:B------:R-:W-:Y:S02]  /*4870*/  IMAD.MOV R22, RZ, RZ, -R22 ;  /* 0x000000ffff167224 */ /* 0x000fe400078e0a16 */
[----:B------:R-:W-:Y:S01]  /*4880*/  IMAD.MOV R12, RZ, RZ, -R11 ;  /* 0x000000ffff0c7224 */ /* 0x000fe200078e0a0b */
[----:B------:R-:W-:Y:S01]  /*4890*/  LOP3.LUT R13, R20, R13, RZ, 0xc0, !PT ;  /* 0x0000000d140d7212 */ /* 0x000fe200078ec0ff */
[----:B-1----:R-:W-:Y:S02]  /*48a0*/  @P3 IMAD R30, R25, R22, R26 ;  /* 0x00000016191e3224 */ /* 0x002fe400078e021a */
[----:B------:R-:W-:Y:S02]  /*48b0*/  IMAD R11, R32, R11, R18 ;  /* 0x0000000b200b7224 */ /* 0x000fe400078e0212 */
[----:B---3--:R-:W-:-:S02]  /*48c0*/  IMAD R12, R12, R31, R23 ;  /* 0x0000001f0c0c7224 */ /* 0x008fc400078e0217 */
[----:B------:R-:W-:Y:S02]  /*48d0*/  IMAD R11, R11, R33, R30 ;  /* 0x000000210b0b7224 */ /* 0x000fe400078e021e */
[----:B------:R-:W-:Y:S02]  /*48e0*/  IMAD R14, R12, R24, R13 ;  /* 0x000000180c0e7224 */ /* 0x000fe400078e020d */
[----:B------:R-:W-:-:S03]  /*48f0*/  IMAD.MOV.U32 R15, RZ, RZ, 0x1 ;  /* 0x00000001ff0f7424 */ /* 0x000fc600078e00ff */
[----:B------:R-:W-:Y:S02]  /*4900*/  SEL R20, R14, R11, !P3 ;  /* 0x0000000b0e147207 */ /* 0x000fe40005800000 */
[----:B------:R-:W-:Y:S01]  /*4910*/  SEL R11, R11, R14, !P3 ;  /* 0x0000000e0b0b7207 */ /* 0x000fe20005800000 */
[----:B------:R-:W-:Y:S01]  /*4920*/  IMAD.MOV.U32 R14, RZ, RZ, R21 ;  /* 0x000000ffff0e7224 */ /* 0x000fe200078e0015 */
[----:B------:R-:W-:-:S07]  /*4930*/  PRMT R12, R15, 0x7610, R12 ;  /* 0x000076100f0c7816 */ /* 0x000fce000000000c */
.L_x_87:
[----:B------:R-:W-:Y:S01]  /*4940*/  LOP3.LUT P0, RZ, R12, 0xff, RZ, 0xc0, !PT ;  /* 0x000000ff0cff7812 */ /* 0x000fe2000780c0ff */
[----:B------:R-:W-:-:S12]  /*4950*/  IMAD.MOV.U32 R16, RZ, RZ, R11 ;  /* 0x000000ffff107224 */ /* 0x000fd800078e000b */
[----:B------:R-:W-:Y:S05]  /*4960*/  @P0 BRA `(.L_x_90) ;  /* 0xffffffc8006c0947 */ /* 0x000fea000383ffff */
[----:B------:R-:W-:Y:S05]  /*4970*/  EXIT ;  /* 0x000000000000794d */ /* 0x000fea0003800000 */
.L_x_8:
[----:B0-----:R-:W-:Y:S01]  /*4980*/  ULDC.64 UR4, c[0x0][0x750] ;  /* 0x0001d40000047ab9 */ /* 0x001fe20000000a00 */
        /* <DEDUP_REMOVED lines=25> */
.L_x_92:
[----:B------:R-:W0:Y:S01]  /*4b20*/  LDC.64 R28, c[0x0][0x740] ;  /* 0x0001d000ff1c7b82 */ /* 0x000e220000000a00 */
[-CC-:B------:R-:W-:Y:S01]  /*4b30*/  SHF.R.U64 R18, R16, R8.reuse, R17.reuse ;  /* 0x0000000810127219 */ /* 0x180fe20000001211 */
[----:B------:R-:W-:Y:S01]  /*4b40*/  IMAD.MOV.U32 R27, RZ, RZ, 0x1 ;  /* 0x00000001ff1b7424 */ /* 0x000fe200078e00ff */
[----:B------:R-:W-:Y:S02]  /*4b50*/  SHF.R.U32.HI R3, RZ, R8, R17 ;  /* 0x00000008ff037219 */ /* 0x000fe40000011611 */
[----:B------:R-:W-:-:S03]  /*4b60*/  IADD3 R15, P0, RZ, -R18, RZ ;  /* 0x80000012ff0f7210 */ /* 0x000fc60007f1e0ff */
[----:B------:R-:W1:Y:S02]  /*4b70*/  LDC R14, c[0x0][0x718] ;  /* 0x0001c600ff0e7b82 */ /* 0x000e640000000800 */
[----:B------:R-:W-:Y:S02]  /*4b80*/  IMAD.X R3, RZ, RZ, ~R3, P0 ;  /* 0x000000ffff037224 */ /* 0x000fe400000e0e03 */
[----:B------:R-:W-:-:S04]  /*4b90*/  IMAD.WIDE.U32 R6, R15, R24, R4 ;  /* 0x000000180f067225 */ /* 0x000fc800078e0004 */
[----:B------:R-:W2:Y:S01]  /*4ba0*/  LDC R16, c[0x0][0x708] ;  /* 0x0001c200ff107b82 */ /* 0x000ea20000000800 */
[----:B------:R-:W-:-:S04]  /*4bb0*/  IMAD R8, R3, R24, RZ ;  /* 0x0000001803087224 */ /* 0x000fc800078e02ff */
[----:B------:R-:W-:-:S03]  /*4bc0*/  IMAD R3, R15, R25, R8 ;  /* 0x000000190f037224 */ /* 0x000fc600078e0208 */
[----:B------:R-:W3:Y:S01]  /*4bd0*/  LDC R26, c[0x0][0x758] ;  /* 0x0001d600ff1a7b82 */ /* 0x000ee20000000800 */
[----:B------:R-:W-:Y:S01]  /*4be0*/  IMAD.IADD R3, R7, 0x1, R3 ;  /* 0x0000000107037824 */ /* 0x000fe200078e0203 */
[----:B0-----:R-:W-:Y:S01]  /*4bf0*/  ISETP.NE.U32.AND P0, PT, R28, RZ, PT ;  /* 0x000000ff1c00720c */ /* 0x001fe20003f05070 */
[----:B------:R-:W-:-:S03]  /*4c00*/  IMAD.MOV.U32 R7, RZ, RZ, -0x1 ;  /* 0xffffffffff077424 */ /* 0x000fc600078e00ff */
        /* <DEDUP_REMOVED lines=8> */
[-C--:B---3--:R-:W-:Y:S02]  /*4c90*/  SHF.L.U32 R6, R7, R26.reuse, RZ ;  /* 0x0000001a07067219 */ /* 0x088fe400000006ff */
[--C-:B------:R-:W-:Y:S02]  /*4ca0*/  SHF.R.U64 R24, R20, R26, R3.reuse ;  /* 0x0000001a14187219 */ /* 0x100fe40000001203 */
[----:B------:R-:W-:Y:S02]  /*4cb0*/  LOP3.LUT R31, RZ, R6, RZ, 0x33, !PT ;  /* 0x00000006ff1f7212 */ /* 0x000fe400078e33ff */
[----:B------:R-:W-:Y:S01]  /*4cc0*/  SHF.R.U32.HI R7, RZ, R26, R3 ;  /* 0x0000001aff077219 */ /* 0x000fe20000011603 */
[----:B------:R-:W3:Y:S01]  /*4cd0*/  LDC R30, c[0x0][0x710] ;  /* 0x0001c400ff1e7b82 */ /* 0x000ee20000000800 */
[----:B------:R-:W-:Y:S01]  /*4ce0*/  IMAD.MOV.U32 R6, RZ, RZ, R24 ;  /* 0x000000ffff067224 */ /* 0x000fe200078e0018 */
[----:B------:R-:W-:Y:S06]  /*4cf0*/  @!P0 BRA `(.L_x_93) ;  /* 0x0000000000288947 */ /* 0x000fec0003800000 */
        /* <DEDUP_REMOVED lines=10> */
.L_x_93:
[----:B-1----:R-:W-:Y:S01]  /*4da0*/  SHF.R.U64 R6, R6, R23, R7 ;  /* 0x0000001706067219 */ /* 0x002fe20000001207 */
[----:B0-----:R-:W-:Y:S01]  /*4db0*/  VIADD R15, R21, 0xffffffff ;  /* 0xffffffff150f7836 */ /* 0x001fe20000000000 */
[----:B------:R-:W-:Y:S01]  /*4dc0*/  SHF.L.U32 R7, R27, R26, RZ ;  /* 0x0000001a1b077219 */ /* 0x000fe200000006ff */
[----:B------:R-:W-:Y:S01]  /*4dd0*/  @P3 IMAD R12, R13, R22, R10 ;  /* 0x000000160d0c3224 */ /* 0x000fe200078e020a */
[----:B------:R-:W-:Y:S01]  /*4de0*/  LOP3.LUT R3, R20, R31, RZ, 0xc0, !PT ;  /* 0x0000001f14037212 */ /* 0x000fe200078ec0ff */
[----:B------:R-:W-:Y:S01]  /*4df0*/  IMAD.MOV R11, RZ, RZ, -R6 ;  /* 0x000000ffff0b7224 */ /* 0x000fe200078e0a06 */
[----:B------:R-:W-:Y:S01]  /*4e00*/  LOP3.LUT R8, R8, R15, RZ, 0xc0, !PT ;  /* 0x0000000f08087212 */ /* 0x000fe200078ec0ff */
[----:B------:R-:W-:Y:S02]  /*4e10*/  IMAD.MOV.U32 R16, RZ, RZ, R18 ;  /* 0x000000ffff107224 */ /* 0x000fe400078e0012 */
[----:B------:R-:W-:Y:S02]  /*4e20*/  IMAD R7, R7, R6, R3 ;  /* 0x0000000607077224 */ /* 0x000fe400078e0203 */
[----:B--2---:R-:W-:-:S02]  /*4e30*/  IMAD R3, R11, R25, R24 ;  /* 0x000000190b037224 */ /* 0x004fc400078e0218 */
[----:B------:R-:W-:Y:S02]  /*4e40*/  IMAD.MOV.U32 R6, RZ, RZ, 0x1 ;  /* 0x00000001ff067424 */ /* 0x000fe400078e00ff */
[----:B---3--:R-:W-:Y:S02]  /*4e50*/  IMAD R7, R7, R30, R12 ;  /* 0x0000001e07077224 */ /* 0x008fe400078e020c */
[----:B------:R-:W-:Y:S01]  /*4e60*/  IMAD R8, R3, R21, R8 ;  /* 0x0000001503087224 */ /* 0x000fe200078e0208 */
[----:B------:R-:W-:-:S04]  /*4e70*/  PRMT R3, R6, 0x7610, R3 ;  /* 0x0000761006037816 */ /* 0x000fc80000000003 */
[----:B------:R-:W-:Y:S02]  /*4e80*/  SEL R6, R8, R7, !P3 ;  /* 0x0000000708067207 */ /* 0x000fe40005800000 */
[----:B------:R-:W-:-:S07]  /*4e90*/  SEL R7, R7, R8, !P3 ;  /* 0x0000000807077207 */ /* 0x000fce0005800000 */
.L_x_91:
[----:B------:R-:W-:-:S08]  /*4ea0*/  NOP ;  /* 0x0000000000007918 */ /* 0x000fd00000000000 */
[----:B------:R-:W0:-:S00]  /*4eb0*/  USETMAXREG.DEALLOC.CTAPOOL 0x28 ;  /* 0x00000028000079c8 */ /* 0x000e0000080e0500 */
[----:B0-----:R-:W-:-:S13]  /*4ec0*/  ISETP.NE.AND P0, PT, R9, RZ, PT ;  /* 0x000000ff0900720c */ /* 0x001fda0003f05270 */
[----:B------:R-:W-:Y:S05]  /*4ed0*/  @P0 EXIT ;  /* 0x000000000000094d */ /* 0x000fea0003800000 */
[----:B------:R-:W-:Y:S01]  /*4ee0*/  LOP3.LUT P0, RZ, R3, 0xff, RZ, 0xc0, !PT ;  /* 0x000000ff03ff7812 */ /* 0x000fe2000780c0ff */
[----:B------:R-:W-:Y:S02]  /*4ef0*/  IMAD.MOV.U32 R3, RZ, RZ, 0x1 ;  /* 0x00000001ff037424 */ /* 0x000fe400078e00ff */
[----:B------:R-:W-:-:S10]  /*4f00*/  IMAD.MOV.U32 R17, RZ, RZ, RZ ;  /* 0x000000ffff117224 */ /* 0x000fd400078e00ff */
[----:B------:R-:W-:Y:S05]  /*4f10*/  @!P0 BRA `(.L_x_94) ;  /* 0x0000000c00788947 */ /* 0x000fea0003800000 */
[----:B------:R-:W0:Y:S01]  /*4f20*/  LDC R3, c[0x0][0x28c] ;  /* 0x0000a300ff037b82 */ /* 0x000e220000000800 */
[----:B------:R-:W1:Y:S01]  /*4f30*/  S2R R11, SR_CgaCtaId ;  /* 0x00000000000b7919 */ /* 0x000e620000008800 */
[----:B------:R-:W-:Y:S01]  /*4f40*/  ULDC UR5, c[0x0][0x758] ;  /* 0x0001d60000057ab9 */ /* 0x000fe20000000800 */
[----:B------:R-:W-:Y:S01]  /*4f50*/  UMOV UR7, 0xffffffff ;  /* 0xffffffff00077882 */ /* 0x000fe20000000000 */
[----:B------:R-:W-:Y:S01]  /*4f60*/  ULDC UR6, c[0x0][0xc] ;  /* 0x0000030000067ab9 */ /* 0x000fe20000000800 */
[----:B------:R-:W-:Y:S01]  /*4f70*/  USHF.L.U32 UR9, UR7, UR5, URZ ;  /* 0x0000000507097299 */ /* 0x000fe2000800063f */
[----:B------:R-:W-:Y:S01]  /*4f80*/  BSSY B0, `(.L_x_94) ;  /* 0x00000d7000007945 */ /* 0x000fe20003800000 */
[----:B------:R-:W-:Y:S01]  /*4f90*/  UMOV UR8, 0x1 ;  /* 0x0000000100087882 */ /* 0x000fe20000000000 */
[----:B------:R-:W-:Y:S01]  /*4fa0*/  ULDC UR7, c[0x0][0x10] ;  /* 0x0000040000077ab9 */ /* 0x000fe20000000800 */
[----:B------:R-:W-:Y:S01]  /*4fb0*/  USHF.L.U32 UR5, UR8, UR5, URZ ;  /* 0x0000000508057299 */ /* 0x000fe2000800063f */
[----:B------:R-:W-:Y:S01]  /*4fc0*/  IMAD.MOV.U32 R14, RZ, RZ, 0x1 ;  /* 0x00000001ff0e7424 */ /* 0x000fe200078e00ff */
[----:B------:R-:W-:Y:S01]  /*4fd0*/  UIMAD.WIDE.U32 UR6, UR6, UR7, URZ ;  /* 0x00000007060672a5 */ /* 0x000fe2000f8e003f */
[----:B------:R-:W-:Y:S01]  /*4fe0*/  LOP3.LUT R15, R2, 0x2, RZ, 0xfc, !PT ;  /* 0x00000002020f7812 */ /* 0x000fe200078efcff */
[----:B------:R-:W-:Y:S01]  /*4ff0*/  ULDC UR8, c[0x0][0x14] ;  /* 0x0000050000087ab9 */ /* 0x000fe20000000800 */
[----:B------:R-:W-:Y:S01]  /*5000*/  IMAD.MOV.U32 R17, RZ, RZ, RZ ;  /* 0x000000ffff117224 */ /* 0x000fe200078e00ff */
[----:B------:R-:W-:-:S02]  /*5010*/  UIMAD.WIDE.U32 UR32, UR6, UR8, URZ ;  /* 0x00000008062072a5 */ /* 0x000fc4000f8e003f */
[----:B------:R-:W-:Y:S01]  /*5020*/  UIMAD UR7, UR7, UR8, URZ ;  /* 0x00000008070772a4 */ /* 0x000fe2000f8e023f */
[----:B------:R-:W-:Y:S01]  /*5030*/  ULDC UR4, c[0x0][0x700] ;  /* 0x0001c00000047ab9 */ /* 0x000fe20000000800 */
[----:B------:R-:W-:Y:S02]  /*5040*/  ULOP3.LUT UR6, URZ, UR9, URZ, 0x33, !UPT ;  /* 0x000000093f067292 */ /* 0x000fe4000f8e333f */
[----:B------:R-:W-:Y:S01]  /*5050*/  UIADD3 UR4, UR4, -0x1, URZ ;  /* 0xffffffff04047890 */ /* 0x000fe2000fffe03f */
[----:B0-----:R-:W-:Y:S01]  /*5060*/  VIADD R3, R3, 0x7f ;  /* 0x0000007f03037836 */ /* 0x001fe20000000000 */
[----:B------:R-:W-:Y:S01]  /*5070*/  UIADD3 UR7, UR33, UR7, URZ ;  /* 0x0000000721077290 */ /* 0x000fe2000fffe03f */
[----:B------:R-:W-:-:S03]  /*5080*/  ULDC.64 UR34, c[0x0][0x198] ;  /* 0x0000660000227ab9 */ /* 0x000fc60000000a00 */
[----:B------:R-:W-:-:S04]  /*5090*/  SHF.R.S32.HI R8, RZ, 0x1f, R3 ;  /* 0x0000001fff087819 */ /* 0x000fc80000011403 */
[----:B------:R-:W-:Y:S01]  /*50a0*/  LEA.HI R10, R8, R3, RZ, 0x7 ;  /* 0x00000003080a7211 */ /* 0x000fe200078f38ff */
[C---:B-1----:R-:W-:Y:S02]  /*50b0*/  IMAD.SHL.U32 R8, R11.reuse, 0x1000, RZ ;  /* 0x000010000b087824 */ /* 0x042fe400078e00ff */
[----:B------:R-:W-:Y:S01]  /*50c0*/  IMAD.SHL.U32 R11, R11, 0x20, RZ ;  /* 0x000000200b0b7824 */ /* 0x000fe200078e00ff */
[----:B------:R-:W-:Y:S01]  /*50d0*/  SHF.R.S32.HI R10, RZ, 0x7, R10 ;  /* 0x00000007ff0a7819 */ /* 0x000fe2000001140a */
[----:B------:R-:W-:Y:S01]  /*50e0*/  IMAD.MOV.U32 R3, RZ, RZ, 0x1 ;  /* 0x00000001ff037424 */ /* 0x000fe200078e00ff */
[----:B------:R-:W-:Y:S02]  /*50f0*/  LOP3.LUT R8, R8, 0x1000, RZ, 0xc0, !PT ;  /* 0x0000100008087812 */ /* 0x000fe400078ec0ff */
[----:B------:R-:W-:Y:S01]  /*5100*/  LOP3.LUT R11, R11, 0x20, RZ, 0xc0, !PT ;  /* 0x000000200b0b7812 */ /* 0x000fe200078ec0ff */
[----:B------:R-:W-:Y:S01]  /*5110*/  VIADD R13, R10, 0x1 ;  /* 0x000000010a0d7836 */ /* 0x000fe20000000000 */
[----:B------:R-:W-:-:S07]  /*5120*/  LOP3.LUT R12, R8, 0x18180, RZ, 0xfc, !PT ;  /* 0x00018180080c7812 */ /* 0x000fce00078efcff */
.L_x_105:
[----:B------:R-:W-:-:S03]  /*5130*/  UMOV UR8, 0xffffffff ;  /* 0xffffffff00087882 */ /* 0x000fc60000000000 */
[----:B------:R-:W-:Y:S05]  /*5140*/  BRA.DIV UR8, `(.L_x_95) ;  /* 0x0000001208e47947 */ /* 0x000fea000b800000 */
[----:B------:R-:W-:-:S13]  /*5150*/  ELECT P0, URZ, PT ;  /* 0x00000000003f782f */ /* 0x000fda0003800000 */
.L_x_124:
[----:B------:R-:W0:Y:S01]  /*5160*/  LDC R8, c[0x0][0x28c] ;  /* 0x0000a300ff087b82 */ /* 0x000e220000000800 */
[----:B------:R-:W-:Y:S01]  /*5170*/  BSSY B1, `(.L_x_96) ;  /* 0x0000046000017945 */ /* 0x000fe20003800000 */
[----:B0-----:R-:W-:-:S13]  /*5180*/  ISETP.LT.OR P0, PT, R8, 0x1, !P0 ;  /* 0x000000010800780c */ /* 0x001fda0004701670 */
[----:B------:R-:W-:Y:S05]  /*5190*/  @P0 BRA `(.L_x_97) ;  /* 0x00000004000c0947 */ /* 0x000fea0003800000 */
[----:B------:R-:W-:Y:S01]  /*51a0*/  IMAD R19, R6, 0x40, R11 ;  /* 0x0000004006137824 */ /* 0x000fe200078e020b */
[----:B------:R-:W-:Y:S01]  /*51b0*/  CS2R R24, SRZ ;  /* 0x0000000000187805 */ /* 0x000fe2000001ff00 */
[C---:B------:R-:W-:Y:S02]  /*51c0*/  IMAD.SHL.U32 R26, R7.reuse, 0x100, RZ ;  /* 0x00000100071a7824 */ /* 0x040fe400078e00ff */
[----:B------:R-:W-:Y:S02]  /*51d0*/  IMAD.SHL.U32 R20, R7, 0x80, RZ ;  /* 0x0000008007147824 */ /* 0x000fe400078e00ff */
[----:B------:R-:W-:Y:S02]  /*51e0*/  IMAD.MOV.U32 R23, RZ, RZ, RZ ;  /* 0x000000ffff177224 */ /* 0x000fe400078e00ff */
[----:B------:R-:W-:Y:S02]  /*51f0*/  IMAD.MOV.U32 R6, RZ, RZ, R13 ;  /* 0x000000ffff067224 */ /* 0x000fe400078e000d */
[----:B------:R-:W-:-:S02]  /*5200*/  IMAD.MOV.U32 R7, RZ, RZ, R3 ;  /* 0x000000ffff077224 */ /* 0x000fc400078e0003 */
[----:B------:R-:W-:-:S07]  /*5210*/  IMAD.MOV.U32 R9, RZ, RZ, R17 ;  /* 0x000000ffff097224 */ /* 0x000fce00078e0011 */
.L_x_100:
[----:B------:R-:W0:Y:S01]  /*5220*/  S2R R21, SR_CgaCtaId ;  /* 0x0000000000157919 */ /* 0x000e220000008800 */
[----:B------:R-:W-:Y:S02]  /*5230*/  MOV R8, 0x400 ;  /* 0x0000040000087802 */ /* 0x000fe40000000f00 */
[----:B------:R-:W-:-:S13]  /*5240*/  LOP3.LUT P1, RZ, R0, 0x7f, RZ, 0xc0, !PT ;  /* 0x0000007f00ff7812 */ /* 0x000fda000782c0ff */
[----:B------:R-:W1:Y:S01]  /*5250*/  @!P1 LDC R18, c[0x0][0x640] ;  /* 0x00019000ff129b82 */ /* 0x000e620000000800 */
[----:B0-----:R-:W-:Y:S02]  /*5260*/  LEA R22, R21, R8, 0x18 ;  /* 0x0000000815167211 */ /* 0x001fe400078ec0ff */
[----:B------:R-:W-:-:S03]  /*5270*/  SHF.L.U32 R8, R7, 0x1f, RZ ;  /* 0x0000001f07087819 */ /* 0x000fc600000006ff */
[----:B------:R-:W-:-:S04]  /*5280*/  IMAD R21, R9, 0x8, R22 ;  /* 0x0000000809157824 */ /* 0x000fc800078e0216 */
[----:B------:R-:W0:Y:S02]  /*5290*/  SYNCS.PHASECHK.TRANS64.TRYWAIT P0, [R21+URZ+0x60], R8 ;  /* 0x00006008150075a7 */ /* 0x000e24000800017f */
[----:B01----:R-:W-:Y:S05]  /*52a0*/  @!P0 BRA `(.L_x_98) ;  /* 0x0000001000ac8947 */ /* 0x003fea0003800000 */
.L_x_125:
[----:B0-----:R-:W-:Y:S01]  /*52b0*/  PRMT R8, R15, 0x9910, RZ ;  /* 0x000099100f087816 */ /* 0x001fe200000000ff */
[----:B------:R0:W-:Y:S03]  /*52c0*/  @!P1 SYNCS.ARRIVE.TRANS64 RZ, [R21+URZ], R18 ;  /* 0x0000001215ff99a7 */ /* 0x0001e6000800003f */
[----:B------:R-:W-:-:S13]  /*52d0*/  ISETP.NE.AND P0, PT, R8, 0x2, PT ;  /* 0x000000020800780c */ /* 0x000fda0003f05270 */
[----:B0-----:R-:W-:Y:S05]  /*52e0*/  @P0 BRA `(.L_x_99) ;  /* 0x0000000000040947 */ /* 0x001fea0003800000 */
[----:B------:R-:W-:Y:S01]  /*52f0*/  BPT.TRAP 0x1 ;  /* 0x000000040000795c */ /* 0x000fe20000300000 */
.L_x_99:
[C-C-:B------:R-:W-:Y:S01]  /*5300*/  IMAD R8, R9.reuse, 0x2000, R22.reuse ;  /* 0x0000200009087824 */ /* 0x140fe200078e0216 */
[----:B------:R-:W-:Y:S01]  /*5310*/  R2UR UR13, R22 ;  /* 0x00000000160d72ca */ /* 0x000fe200000e0000 */
[----:B------:R-:W-:Y:S01]  /*5320*/  IMAD R22, R9, 0x800, R22 ;  /* 0x0000080009167824 */ /* 0x000fe200078e0216 */
[----:B------:R-:W-:Y:S01]  /*5330*/  R2UR UR17, R21 ;  /* 0x00000000151172ca */ /* 0x000fe200000e0000 */
[----:B------:R-:W-:Y:S01]  /*5340*/  VIADD R6, R6, 0xffffffff ;  /* 0xffffffff06067836 */ /* 0x000fe20000000000 */
[----:B------:R-:W-:Y:S01]  /*5350*/  R2UR UR16, R8 ;  /* 0x00000000081072ca */ /* 0x000fe200000e0000 */
[----:B------:R-:W-:Y:S01]  /*5360*/  IMAD R8, R9, 0x2000, R12 ;  /* 0x0000200009087824 */ /* 0x000fe200078e020c */
[----:B------:R-:W-:Y:S01]  /*5370*/  R2UR UR8, R22 ;  /* 0x00000000160872ca */ /* 0x000fe200000e0000 */
[----:B------:R-:W-:Y:S01]  /*5380*/  UIADD3 UR14, UP0, UR34, 0xf0, URZ ;  /* 0x000000f0220e7890 */ /* 0x000fe2000ff1e03f */
[----:B------:R-:W-:Y:S01]  /*5390*/  R2UR UR20, R16 ;  /* 0x00000000101472ca */ /* 0x000fe200000e0000 */
[----:B------:R-:W-:Y:S01]  /*53a0*/  UIADD3 UR22, UP1, UR34, 0x1f0, URZ ;  /* 0x000001f022167890 */ /* 0x000fe2000ff3e03f */
[----:B------:R-:W-:Y:S01]  /*53b0*/  R2UR UR24, R8 ;  /* 0x00000000081872ca */ /* 0x000fe200000e0000 */
[----:B------:R-:W-:Y:S01]  /*53c0*/  UIADD3 UR36, UP2, UR34, 0x2f0, URZ ;  /* 0x000002f022247890 */ /* 0x000fe2000ff5e03f */
[----:B------:R-:W-:Y:S01]  /*53d0*/  R2UR UR18, R24 ;  /* 0x00000000181272ca */ /* 0x000fe200000e0000 */
[----:B------:R-:W-:Y:S01]  /*53e0*/  UIADD3.X UR15, URZ, UR35, URZ, UP0, !UPT ;  /* 0x000000233f0f7290 */ /* 0x000fe200087fe43f */
[----:B------:R-:W-:Y:S01]  /*53f0*/  R2UR UR19, R20 ;  /* 0x00000000141372ca */ /* 0x000fe200000e0000 */
[----:B------:R-:W-:Y:S01]  /*5400*/  UIADD3.X UR23, URZ, UR35, URZ, UP1, !UPT ;  /* 0x000000233f177290 */ /* 0x000fe20008ffe43f */
[----:B------:R-:W-:Y:S01]  /*5410*/  R2UR UR10, R26 ;  /* 0x000000001a0a72ca */ /* 0x000fe200000e0000 */
[----:B------:R-:W-:Y:S01]  /*5420*/  UIADD3 UR16, UR16, 0x180, URZ ;  /* 0x0000018010107890 */ /* 0x000fe2000fffe03f */
[----:B------:R-:W-:Y:S01]  /*5430*/  R2UR UR11, R25 ;  /* 0x00000000190b72ca */ /* 0x000fe200000e0000 */
[----:B------:R-:W-:Y:S01]  /*5440*/  UIADD3 UR8, UR8, 0x30180, URZ ;  /* 0x0003018008087890 */ /* 0x000fe2000fffe03f */
[----:B------:R-:W-:Y:S01]  /*5450*/  R2UR UR26, R23 ;  /* 0x00000000171a72ca */ /* 0x000fe200000e0000 */
[----:B------:R-:W-:Y:S01]  /*5460*/  VIADD R9, R9, 0x1 ;  /* 0x0000000109097836 */ /* 0x000fe20000000000 */
[----:B------:R-:W-:Y:S01]  /*5470*/  R2UR UR27, R19 ;  /* 0x00000000131b72ca */ /* 0x000fe200000e0000 */
[----:B------:R-:W-:Y:S01]  /*5480*/  UIADD3.X UR37, URZ, UR35, URZ, UP2, !UPT ;  /* 0x000000233f257290 */ /* 0x000fe200097fe43f */
[----:B------:R-:W-:Y:S01]  /*5490*/  ISETP.GT.AND P1, PT, R6, 0x1, PT ;  /* 0x000000010600780c */ /* 0x000fe20003f24270 */
[----:B------:R-:W-:Y:S01]  /*54a0*/  UIADD3 UR24, UR13, UR24, URZ ;  /* 0x000000180d187290 */ /* 0x000fe2000fffe03f */
[----:B------:R-:W-:Y:S01]  /*54b0*/  ISETP.NE.AND P0, PT, R9, 0xc, PT ;  /* 0x0000000c0900780c */ /* 0x000fe20003f05270 */
[----:B------:R-:W-:Y:S01]  /*54c0*/  UMOV UR30, 0x0 ;  /* 0x00000000001e7882 */ /* 0x000fe20000000000 */
[----:B------:R-:W-:Y:S01]  /*54d0*/  UMOV UR31, 0x10000000 ;  /* 0x10000000001f7882 */ /* 0x000fe20000000000 */
[----:B------:R-:W-:Y:S01]  /*54e0*/  UMOV UR9, UR17 ;  /* 0x0000001100097c82 */ /* 0x000fe20008000000 */
[----:B------:R-:W-:Y:S01]  /*54f0*/  UMOV UR12, UR20 ;  /* 0x00000014000c7c82 */ /* 0x000fe20008000000 */
[----:B------:R0:W-:Y:S01]  /*5500*/  UTMALDG.3D [UR16], [UR14], desc[UR30] ;  /* 0x00001e100e0075b4 */ /* 0x0001e20008011000 */
[----:B------:R-:W-:Y:S01]  /*5510*/  UMOV UR13, 0x30000 ;  /* 0x00030000000d7882 */ /* 0x000fe20000000000 */
[----:B------:R-:W-:Y:S01]  /*5520*/  UMOV UR25, UR17 ;  /* 0x0000001100197c82 */ /* 0x000fe20008000000 */
[----:B------:R-:W-:Y:S01]  /*5530*/  UMOV UR28, UR20 ;  /* 0x00000014001c7c82 */ /* 0x000fe20008000000 */
[----:B------:R-:W-:Y:S01]  /*5540*/  SEL R8, RZ, 0x1, P0 ;  /* 0x00000001ff087807 */ /* 0x000fe20000000000 */
[----:B------:R-:W-:Y:S01]  /*5550*/  VIADD R25, R25, 0x1 ;  /* 0x0000000119197836 */ /* 0x000fe20000000000 */
[----:B------:R-:W-:Y:S01]  /*5560*/  SEL R9, R9, RZ, P0 ;  /* 0x000000ff09097207 */ /* 0x000fe20000000000 */
[----:B------:R-:W-:Y:S01]  /*5570*/  VIADD R24, R24, 0x40 ;  /* 0x0000004018187836 */ /* 0x000fe20000000000 */
[----:B------:R0:W-:Y:S01]  /*5580*/  UTMALDG.3D [UR8], [UR22], desc[UR30] ;  /* 0x00001e08160075b4 */ /* 0x0001e20008011000 */
[----:B------:R-:W-:Y:S01]  /*5590*/  LOP3.LUT R7, R7, R8, RZ, 0x3c, !PT ;  /* 0x0000000807077212 */ /* 0x000fe200078e3cff */
[----:B------:R-:W-:Y:S01]  /*55a0*/  VIADD R23, R23, 0x80 ;  /* 0x0000008017177836 */ /* 0x000fe20000000000 */
[----:B------:R0:W-:Y:S02]  /*55b0*/  UTMALDG.3D.MULTICAST [UR24], [UR36], UR13, desc[UR30] ;  /* 0x00001e18240073b4 */ /* 0x0001e4000801180d */
[----:B0-----:R-:W-:Y:S05]  /*55c0*/  @P1 BRA `(.L_x_100) ;  /* 0xfffffffc00141947 */ /* 0x001fea000383ffff */
.L_x_97:
[----:B------:R-:W-:Y:S05]  /*55d0*/  BSYNC B1 ;  /* 0x0000000000017941 */ /* 0x000fea0003800000 */
.L_x_96:
[----:B------:R-:W-:Y:S01]  /*55e0*/  LOP3.LUT P1, RZ, R14, 0xff, RZ, 0xc0, !PT ;  /* 0x000000ff0eff7812 */ /* 0x000fe2000782c0ff */
[C---:B------:R-:W-:Y:S01]  /*55f0*/  IMAD.IADD R17, R10.reuse, 0x1, R17 ;  /* 0x000000010a117824 */ /* 0x040fe200078e0211 */
[----:B------:R-:W-:Y:S01]  /*5600*/  ULDC.64 UR8, c[0x0][0x750] ;  /* 0x0001d40000087ab9 */ /* 0x000fe20000000a00 */
[C---:B------:R-:W-:Y:S01]  /*5610*/  ISETP.GE.U32.AND P2, PT, R10.reuse, 0xc, PT ;  /* 0x0000000c0a00780c */ /* 0x040fe20003f46070 */
[----:B------:R-:W-:Y:S01]  /*5620*/  BSSY B1, `(.L_x_101) ;  /* 0x000006a000017945 */ /* 0x000fe20003800000 */
[----:B------:R-:W-:Y:S01]  /*5630*/  IMAD.MOV.U32 R16, RZ, RZ, -0x1 ;  /* 0xffffffffff107424 */ /* 0x000fe200078e00ff */
[----:B------:R-:W-:Y:S02]  /*5640*/  ISETP.GT.U32.AND P0, PT, R17, 0xb, PT ;  /* 0x0000000b1100780c */ /* 0x000fe40003f04070 */
[----:B------:R-:W-:Y:S02]  /*5650*/  PRMT R14, RZ, 0x7610, R14 ;  /* 0x00007610ff0e7816 */ /* 0x000fe4000000000e */
[----:B------:R-:W-:-:S03]  /*5660*/  ISETP.LT.U32.AND P0, PT, R10, 0xc, P0 ;  /* 0x0000000c0a00780c */ /* 0x000fc60000701070 */
[----:B------:R-:W0:Y:S01]  /*5670*/  @P1 S2R R7, SR_CgaCtaId ;  /* 0x0000000000071919 */ /* 0x000e220000008800 */
[----:B------:R-:W-:-:S04]  /*5680*/  @P1 MOV R6, 0x400 ;  /* 0x0000040000061802 */ /* 0x000fc80000000f00 */
[----:B0-----:R-:W-:Y:S01]  /*5690*/  @P1 LEA R8, R7, R6, 0x18 ;  /* 0x0000000607081211 */ /* 0x001fe200078ec0ff */
[----:B------:R-:W-:Y:S01]  /*56a0*/  IMAD.WIDE.U32 R6, R17, -0x55555555, RZ ;  /* 0xaaaaaaab11067825 */ /* 0x000fe200078e00ff */
[----:B------:R-:W-:Y:S02]  /*56b0*/  SEL R6, RZ, 0x1, !P0 ;  /* 0x00000001ff067807 */ /* 0x000fe40004000000 */
[----:B------:R0:W-:Y:S01]  /*56c0*/  @P1 SYNCS.ARRIVE.TRANS64.A1T0 RZ, [R8+URZ+0xd8], RZ ;  /* 0x0000d8ff08ff19a7 */ /* 0x0001e2000810003f */
[----:B------:R-:W-:Y:S02]  /*56d0*/  IADD3 R4, P1, R4, UR32, RZ ;  /* 0x0000002004047c10 */ /* 0x000fe4000ff3e0ff */
[----:B------:R-:W-:Y:S01]  /*56e0*/  LOP3.LUT R3, R3, R6, RZ, 0x3c, !PT ;  /* 0x0000000603037212 */ /* 0x000fe200078e3cff */
[----:B------:R-:W-:Y:S01]  /*56f0*/  IMAD.MOV.U32 R6, RZ, RZ, -0x1 ;  /* 0xffffffffff067424 */ /* 0x000fe200078e00ff */
[----:B------:R-:W-:Y:S02]  /*5700*/  IADD3.X R5, R5, UR7, RZ, P1, !PT ;  /* 0x0000000705057c10 */ /* 0x000fe40008ffe4ff */
[----:B------:R-:W-:-:S02]  /*5710*/  ISETP.GE.U32.AND P0, PT, R4, UR8, PT ;  /* 0x0000000804007c0c */ /* 0x000fc4000bf06070 */
[----:B0-----:R-:W-:Y:S01]  /*5720*/  SHF.R.U32.HI R8, RZ, 0x3, R7 ;  /* 0x00000003ff087819 */ /* 0x001fe20000011607 */
[----:B------:R-:W-:Y:S01]  /*5730*/  IMAD.MOV.U32 R7, RZ, RZ, -0x1 ;  /* 0xffffffffff077424 */ /* 0x000fe200078e00ff */
[----:B------:R-:W-:Y:S02]  /*5740*/  ISETP.GE.U32.AND.EX P0, PT, R5, UR9, PT, P0 ;  /* 0x0000000905007c0c */ /* 0x000fe4000bf06100 */
[--C-:B------:R-:W-:Y:S01]  /*5750*/  @P2 LOP3.LUT R3, R3, 0x1, R8.reuse, 0x78, !PT ;  /* 0x0000000103032812 */ /* 0x100fe200078e7808 */
[----:B------:R-:W-:Y:S01]  /*5760*/  IMAD R17, R8, -0xc, R17 ;  /* 0xfffffff408117824 */ /* 0x000fe200078e0211 */
[----:B------:R-:W-:-:S09]  /*5770*/  PRMT R8, RZ, 0x7610, R8 ;  /* 0x00007610ff087816 */ /* 0x000fd20000000008 */
[----:B------:R-:W-:Y:S05]  /*5780*/  @P0 BRA `(.L_x_102) ;  /* 0x00000004004c0947 */ /* 0x000fea0003800000 */
[----:B------:R-:W0:Y:S01]  /*5790*/  S2R R18, SR_CTAID.X ;  /* 0x0000000000127919 */ /* 0x000e220000002500 */
[----:B------:R-:W-:Y:S01]  /*57a0*/  ULDC.64 UR8, c[0x0][0x728] ;  /* 0x0001ca0000087ab9 */ /* 0x000fe20000000a00 */
[----:B------:R-:W-:Y:S01]  /*57b0*/  ULDC UR11, c[0x0][0x730] ;  /* 0x0001cc00000b7ab9 */ /* 0x000fe20000000800 */
[----:B------:R-:W-:Y:S01]  /*57c0*/  ISETP.NE.U32.AND P0, PT, RZ, UR8, PT ;  /* 0x00000008ff007c0c */ /* 0x000fe2000bf05070 */
[----:B------:R-:W1:Y:S01]  /*57d0*/  S2R R19, SR_CTAID.Y ;  /* 0x0000000000137919 */ /* 0x000e620000002600 */
[----:B------:R-:W-:Y:S01]  /*57e0*/  ULDC UR12, c[0x0][0x150] ;  /* 0x00005400000c7ab9 */ /* 0x000fe20000000800 */
[----:B------:R-:W-:Y:S01]  /*57f0*/  IMAD.MOV.U32 R6, RZ, RZ, R4 ;  /* 0x000000ffff067224 */ /* 0x000fe200078e0004 */
[----:B------:R-:W-:Y:S01]  /*5800*/  ISETP.NE.AND.EX P0, PT, RZ, UR9, PT, P0 ;  /* 0x00000009ff007c0c */ /* 0x000fe2000bf05300 */
[----:B------:R-:W-:Y:S01]  /*5810*/  IMAD.MOV.U32 R7, RZ, RZ, R5 ;  /* 0x000000ffff077224 */ /* 0x000fe200078e0005 */
[----:B0-----:R-:W-:-:S11]  /*5820*/  I2FP.F32.U32 R20, R18 ;  /* 0x0000001200147245 */ /* 0x001fd60000201000 */
[----:B------:R-:W-:Y:S05]  /*5830*/  @!P0 BRA `(.L_x_103) ;  /* 0x0000000000288947 */ /* 0x000fea0003800000 */
[----:B------:R-:W-:Y:S02]  /*5840*/  ULDC UR10, c[0x0][0x734] ;  /* 0x0001cd00000a7ab9 */ /* 0x000fe40000000800 */
[----:B------:R-:W-:-:S05]  /*5850*/  IADD3 R7, P0, R4, UR10, RZ ;  /* 0x0000000a04077c10 */ /* 0x000fca000ff1e0ff */
[----:B------:R-:W-:-:S04]  /*5860*/  IMAD.X R21, RZ, RZ, R5, P0 ;  /* 0x000000ffff157224 */ /* 0x000fc800000e0605 */
[----:B------:R-:W-:-:S04]  /*5870*/  IMAD.WIDE.U32 R8, R21, UR8, RZ ;  /* 0x0000000815087c25 */ /* 0x000fc8000f8e00ff */
[----:B------:R-:W-:-:S04]  /*5880*/  IMAD.WIDE.U32 R8, P0, R7, UR9, R8 ;  /* 0x0000000907087c25 */ /* 0x000fc8000f800008 */
[----:B------:R-:W-:-:S04]  /*5890*/  IMAD.WIDE.U32 R6, R7, UR8, RZ ;  /* 0x0000000807067c25 */ /* 0x000fc8000f8e00ff */
[----:B------:R-:W-:Y:S01]  /*58a0*/  IMAD.MOV.U32 R6, RZ, RZ, R9 ;  /* 0x000000ffff067224 */ /* 0x000fe200078e0009 */
[----:B------:R-:W-:Y:S01]  /*58b0*/  IADD3 RZ, P1, R7, R8, RZ ;  /* 0x0000000807ff7210 */ /* 0x000fe20007f3e0ff */
[----:B------:R-:W-:-:S04]  /*58c0*/  IMAD.X R7, RZ, RZ, RZ, P0 ;  /* 0x000000ffff077224 */ /* 0x000fc800000e06ff */
[----:B------:R-:W-:-:S08]  /*58d0*/  IMAD.WIDE.U32.X R6, R21, UR9, R6, P1 ;  /* 0x0000000915067c25 */ /* 0x000fd000088e0406 */
.L_x_103:
[--C-:B------:R-:W-:Y:S01]  /*58e0*/  SHF.R.U64 R16, R6, UR11, R7.reuse ;  /* 0x0000000b06107c19 */ /* 0x100fe20008001207 */
[----:B------:R-:W-:Y:S01]  /*58f0*/  FMUL R20, R20, UR12 ;  /* 0x0000000c14147c20 */ /* 0x000fe20008400000 */
[----:B------:R-:W0:Y:S01]  /*5900*/  LDC R21, c[0x0][0x144] ;  /* 0x00005100ff157b82 */ /* 0x000e220000000800 */
[----:B-1----:R-:W-:Y:S01]  /*5910*/  I2FP.F32.U32 R8, R19 ;  /* 0x0000001300087245 */ /* 0x002fe20000201000 */
[----:B------:R-:W-:Y:S01]  /*5920*/  ULDC UR10, c[0x0][0x154] ;  /* 0x00005500000a7ab9 */ /* 0x000fe20000000800 */
[----:B------:R-:W-:Y:S01]  /*5930*/  SHF.R.U32.HI R6, RZ, UR11, R7 ;  /* 0x0000000bff067c19 */ /* 0x000fe20008011607 */
[----:B------:R-:W-:Y:S01]  /*5940*/  ULDC.64 UR8, c[0x0][0x720] ;  /* 0x0001c80000087ab9 */ /* 0x000fe20000000a00 */
[----:B------:R-:W-:Y:S01]  /*5950*/  IADD3 R7, P0, RZ, -R16, RZ ;  /* 0x80000010ff077210 */ /* 0x000fe20007f1e0ff */
[----:B------:R-:W1:Y:S01]  /*5960*/  F2I.U32.TRUNC.NTZ R20, R20 ;  /* 0x0000001400147305 */ /* 0x000e62000020f000 */
[----:B------:R-:W-:Y:S01]  /*5970*/  FMUL R8, R8, UR10 ;  /* 0x0000000a08087c20 */ /* 0x000fe20008400000 */
[----:B------:R-:W2:Y:S01]  /*5980*/  LDC R22, c[0x0][0x148] ;  /* 0x00005200ff167b82 */ /* 0x000ea20000000800 */
[----:B------:R-:W-:Y:S01]  /*5990*/  ULDC.64 UR10, c[0x0][0x740] ;  /* 0x0001d000000a7ab9 */ /* 0x000fe20000000a00 */
[----:B------:R-:W-:Y:S01]  /*59a0*/  IMAD.X R6, RZ, RZ, ~R6, P0 ;  /* 0x000000ffff067224 */ /* 0x000fe200000e0e06 */
[----:B------:R-:W-:-:S03]  /*59b0*/  ISETP.NE.U32.AND P0, PT, RZ, UR10, PT ;  /* 0x0000000aff007c0c */ /* 0x000fc6000bf05070 */
[----:B------:R-:W-:Y:S01]  /*59c0*/  IMAD R6, R6, UR8, RZ ;  /* 0x0000000806067c24 */ /* 0x000fe2000f8e02ff */
[----:B------:R-:W3:Y:S01]  /*59d0*/  F2I.U32.TRUNC.NTZ R8, R8 ;  /* 0x0000000800087305 */ /* 0x000ee2000020f000 */
[----:B------:R-:W-:Y:S02]  /*59e0*/  ISETP.NE.AND.EX P0, PT, RZ, UR11, PT, P0 ;  /* 0x0000000bff007c0c */ /* 0x000fe4000bf05300 */
[C---:B------:R-:W-:Y:S02]  /*59f0*/  IMAD R9, R7.reuse, UR9, R6 ;  /* 0x0000000907097c24 */ /* 0x040fe4000f8e0206 */
[----:B------:R-:W-:Y:S01]  /*5a00*/  IMAD.WIDE.U32 R6, R7, UR8, R4 ;  /* 0x0000000807067c25 */ /* 0x000fe2000f8e0004 */
[----:B------:R-:W-:-:S03]  /*5a10*/  ULDC UR8, c[0x0][0x718] ;  /* 0x0001c60000087ab9 */ /* 0x000fc60000000800 */
[----:B-1----:R-:W-:Y:S02]  /*5a20*/  IMAD.MOV R20, RZ, RZ, -R20 ;  /* 0x000000ffff147224 */ /* 0x002fe400078e0a14 */
[----:B------:R-:W-:Y:S02]  /*5a30*/  IMAD.IADD R7, R7, 0x1, R9 ;  /* 0x0000000107077824 */ /* 0x000fe400078e0209 */
[----:B0-----:R-:W-:-:S03]  /*5a40*/  IMAD R18, R21, R20, R18 ;  /* 0x0000001415127224 */ /* 0x001fc600078e0212 */
[--C-:B------:R-:W-:Y:S01]  /*5a50*/  SHF.R.U64 R20, R6, UR8, R7.reuse ;  /* 0x0000000806147c19 */ /* 0x100fe20008001207 */
[----:B---3--:R-:W-:Y:S01]  /*5a60*/  IMAD.MOV R6, RZ, RZ, -R8 ;  /* 0x000000ffff067224 */ /* 0x008fe200078e0a08 */
[----:B------:R-:W-:Y:S01]  /*5a70*/  SHF.R.U32.HI R7, RZ, UR8, R7 ;  /* 0x00000008ff077c19 */ /* 0x000fe20008011607 */
[----:B------:R-:W-:Y:S02]  /*5a80*/  ULDC UR8, c[0x0][0x708] ;  /* 0x0001c20000087ab9 */ /* 0x000fe40000000800 */
[----:B--2---:R-:W-:Y:S01]  /*5a90*/  @P3 IMAD R18, R22, R6, R19 ;  /* 0x0000000616123224 */ /* 0x004fe200078e0213 */
[--C-:B------:R-:W-:Y:S02]  /*5aa0*/  SHF.R.U64 R22, R20, UR8, R7.reuse ;  /* 0x0000000814167c19 */ /* 0x100fe40008001207 */
[----:B------:R-:W-:Y:S01]  /*5ab0*/  SHF.R.U32.HI R7, RZ, UR8, R7 ;  /* 0x00000008ff077c19 */ /* 0x000fe20008011607 */
[----:B------:R-:W-:-:S03]  /*5ac0*/  ULDC UR8, c[0x0][0x758] ;  /* 0x0001d60000087ab9 */ /* 0x000fc60000000800 */
[--C-:B------:R-:W-:Y:S02]  /*5ad0*/  SHF.R.U64 R19, R22, UR8, R7.reuse ;  /* 0x0000000816137c19 */ /* 0x100fe40008001207 */
[----:B------:R-:W-:-:S03]  /*5ae0*/  SHF.R.U32.HI R21, RZ, UR8, R7 ;  /* 0x00000008ff157c19 */ /* 0x000fc60008011607 */
[----:B------:R-:W-:Y:S02]  /*5af0*/  IMAD.MOV.U32 R8, RZ, RZ, R19 ;  /* 0x000000ffff087224 */ /* 0x000fe400078e0013 */
[----:B------:R-:W-:Y:S01]  /*5b00*/  IMAD.MOV.U32 R7, RZ, RZ, R21 ;  /* 0x000000ffff077224 */ /* 0x000fe200078e0015 */
[----:B------:R-:W-:Y:S06]  /*5b10*/  @!P0 BRA `(.L_x_104) ;  /* 0x00000000002c8947 */ /* 0x000fec0003800000 */
        /* <DEDUP_REMOVED lines=9> */
[----:B------:R-:W-:-:S04]  /*5bb0*/  IMAD.WIDE.U32.X R6, R21, UR11, R6, P1 ;  /* 0x0000000b15067c25 */ /* 0x000fc800088e0406 */
[----:B------:R-:W-:-:S07]  /*5bc0*/  IMAD.MOV.U32 R8, RZ, RZ, R6 ;  /* 0x000000ffff087224 */ /* 0x000fce00078e0006 */
.L_x_104:
[----:B------:R-:W-:Y:S01]  /*5bd0*/  ULDC UR8, c[0x0][0x748] ;  /* 0x0001d20000087ab9 */ /* 0x000fe20000000800 */
[----:B------:R-:W-:Y:S01]  /*5be0*/  LOP3.LUT R6, R22, UR6, RZ, 0xc0, !PT ;  /* 0x0000000616067c12 */ /* 0x000fe2000f8ec0ff */
[----:B------:R-:W-:Y:S01]  /*5bf0*/  ULDC UR9, c[0x0][0x710] ;  /* 0x0001c40000097ab9 */ /* 0x000fe20000000800 */
[----:B------:R-:W-:Y:S01]  /*5c00*/  SHF.R.U64 R7, R8, UR8, R7 ;  /* 0x0000000808077c19 */ /* 0x000fe20008001207 */
[----:B------:R-:W-:Y:S01]  /*5c10*/  ULDC UR8, c[0x0][0x738] ;  /* 0x0001ce0000087ab9 */ /* 0x000fe20000000800 */
[----:B------:R-:W-:-:S03]  /*5c20*/  LOP3.LUT R20, R20, UR4, RZ, 0xc0, !PT ;  /* 0x0000000414147c12 */ /* 0x000fc6000f8ec0ff */
[----:B------:R-:W-:Y:S02]  /*5c30*/  IMAD.MOV R8, RZ, RZ, -R7 ;  /* 0x000000ffff087224 */ /* 0x000fe400078e0a07 */
[----:B------:R-:W-:Y:S02]  /*5c40*/  IMAD R7, R7, UR5, R6 ;  /* 0x0000000507077c24 */ /* 0x000fe4000f8e0206 */
[----:B------:R-:W-:Y:S01]  /*5c50*/  IMAD R19, R8, UR8, R19 ;  /* 0x0000000808137c24 */ /* 0x000fe2000f8e0213 */
[----:B------:R-:W-:Y:S01]  /*5c60*/  ULDC UR8, c[0x0][0x700] ;  /* 0x0001c00000087ab9 */ /* 0x000fe20000000800 */
[----:B------:R-:W-:Y:S02]  /*5c70*/  IMAD R18, R7, UR9, R18 ;  /* 0x0000000907127c24 */ /* 0x000fe4000f8e0212 */
[----:B------:R-:W-:Y:S02]  /*5c80*/  IMAD R19, R19, UR8, R20 ;  /* 0x0000000813137c24 */ /* 0x000fe4000f8e0214 */
[----:B------:R-:W-:-:S03]  /*5c90*/  IMAD.MOV.U32 R8, RZ, RZ, 0x1 ;  /* 0x00000001ff087424 */ /* 0x000fc600078e00ff */
[----:B------:R-:W-:Y:S02]  /*5ca0*/  SEL R6, R19, R18, !P3 ;  /* 0x0000001213067207 */ /* 0x000fe40005800000 */
[----:B------:R-:W-:-:S07]  /*5cb0*/  SEL R7, R18, R19, !P3 ;  /* 0x0000001312077207 */ /* 0x000fce0005800000 */
.L_x_102:
[----:B------:R-:W-:Y:S05]  /*5cc0*/  BSYNC B1 ;  /* 0x0000000000017941 */ /* 0x000fea0003800000 */
.L_x_101:
[----:B------:R-:W-:-:S13]  /*5cd0*/  LOP3.LUT P0, RZ, R8, 0xff, RZ, 0xc0, !PT ;  /* 0x000000ff08ff7812 */ /* 0x000fda000780c0ff */
[----:B------:R-:W-:Y:S05]  /*5ce0*/  @P0 BRA `(.L_x_105) ;  /* 0xfffffff400100947 */ /* 0x000fea000383ffff */
[----:B------:R-:W-:Y:S05]  /*5cf0*/  BSYNC B0 ;  /* 0x0000000000007941 */ /* 0x000fea0003800000 */
.L_x_94:
[----:B------:R-:W-:-:S03]  /*5d00*/  UMOV UR8, 0xffffffff ;  /* 0xffffffff00087882 */ /* 0x000fc60000000000 */
[----:B------:R-:W-:Y:S05]  /*5d10*/  BRA.DIV UR8, `(.L_x_106) ;  /* 0x0000000a08247947 */ /* 0x000fea000b800000 */
[----:B------:R-:W-:-:S13]  /*5d20*/  ELECT P0, URZ, PT ;  /* 0x00000000003f782f */ /* 0x000fda0003800000 */
.L_x_128:
[----:B------:R-:W-:Y:S04]  /*5d30*/  BSSY B0, `(.L_x_107) ;  /* 0x0000073000007945 */ /* 0x000fe80003800000 */
[----:B------:R-:W-:Y:S05]  /*5d40*/  @!P0 BRA `(.L_x_108) ;  /* 0x0000000400c48947 */ /* 0x000fea0003800000 */
[----:B------:R-:W-:-:S04]  /*5d50*/  LOP3.LUT R2, R2, 0x2, RZ, 0xfc, !PT ;  /* 0x0000000202027812 */ /* 0x000fc800078efcff */
[----:B------:R-:W-:-:S13]  /*5d60*/  ISETP.NE.AND P0, PT, R2, 0x3, PT ;  /* 0x000000030200780c */ /* 0x000fda0003f05270 */
[----:B------:R-:W-:Y:S05]  /*5d70*/  @!P0 BRA `(.L_x_109) ;  /* 0x0000000000048947 */ /* 0x000fea0003800000 */
[----:B------:R-:W-:Y:S01]  /*5d80*/  BPT.TRAP 0x1 ;  /* 0x000000040000795c */ /* 0x000fe20000300000 */
.L_x_109:
[----:B------:R-:W0:Y:S01]  /*5d90*/  S2R R5, SR_CgaCtaId ;  /* 0x0000000000057919 */ /* 0x000e220000008800 */
[----:B------:R-:W-:Y:S02]  /*5da0*/  MOV R0, 0x400 ;  /* 0x0000040000007802 */ /* 0x000fe40000000f00 */
[----:B------:R-:W-:Y:S02]  /*5db0*/  SHF.L.U32 R4, R3, 0x1f, RZ ;  /* 0x0000001f03047819 */ /* 0x000fe400000006ff */
[----:B0-----:R-:W-:-:S05]  /*5dc0*/  LEA R0, R5, R0, 0x18 ;  /* 0x0000000005007211 */ /* 0x001fca00078ec0ff */
[----:B------:R-:W-:-:S04]  /*5dd0*/  VIADD R0, R0, 0x60 ;  /* 0x0000006000007836 */ /* 0x000fc80000000000 */
[C---:B------:R-:W-:Y:S02]  /*5de0*/  IMAD R7, R17.reuse, 0x8, R0 ;  /* 0x0000000811077824 */ /* 0x040fe400078e0200 */
[----:B------:R-:W-:Y:S02]  /*5df0*/  VIADD R17, R17, 0x1 ;  /* 0x0000000111117836 */ /* 0x000fe40000000000 */
[----:B------:R-:W0:Y:S03]  /*5e00*/  SYNCS.PHASECHK.TRANS64.TRYWAIT P0, [R7+URZ], R4 ;  /* 0x00000004070075a7 */ /* 0x000e26000800017f */
[----:B------:R-:W-:-:S04]  /*5e10*/  ISETP.NE.AND P1, PT, R17, 0xc, PT ;  /* 0x0000000c1100780c */ /* 0x000fc80003f25270 */
[----:B------:R-:W-:Y:S02]  /*5e20*/  SEL R2, RZ, 0x1, P1 ;  /* 0x00000001ff027807 */ /* 0x000fe40000800000 */
[----:B------:R-:W-:Y:S02]  /*5e30*/  SEL R17, R17, RZ, P1 ;  /* 0x000000ff11117207 */ /* 0x000fe40000800000 */
[----:B------:R-:W-:-:S03]  /*5e40*/  LOP3.LUT R6, R3, R2, RZ, 0x3c, !PT ;  /* 0x0000000203067212 */ /* 0x000fc600078e3cff */
[----:B------:R-:W-:Y:S01]  /*5e50*/  IMAD R8, R17, 0x8, R0 ;  /* 0x0000000811087824 */ /* 0x000fe200078e0200 */
[----:B------:R-:W-:Y:S01]  /*5e60*/  SHF.L.U32 R5, R6, 0x1f, RZ ;  /* 0x0000001f06057819 */ /* 0x000fe200000006ff */
[----:B0-----:R-:W-:Y:S06]  /*5e70*/  @!P0 BRA `(.L_x_110) ;  /* 0x0000000400ec8947 */ /* 0x001fec0003800000 */
.L_x_129:
[----:B------:R-:W1:Y:S01]  /*5e80*/  SYNCS.PHASECHK.TRANS64.TRYWAIT P0, [R8+URZ], R5 ;  /* 0x00000005080075a7 */ /* 0x000e62000800017f */
[----:B------:R-:W-:-:S05]  /*5e90*/  VIADD R2, R17, 0x1 ;  /* 0x0000000111027836 */ /* 0x000fca0000000000 */
[----:B------:R-:W-:-:S04]  /*5ea0*/  ISETP.NE.AND P1, PT, R2, 0xc, PT ;  /* 0x0000000c0200780c */ /* 0x000fc80003f25270 */
[----:B------:R-:W-:Y:S02]  /*5eb0*/  SEL R3, RZ, 0x1, P1 ;  /* 0x00000001ff037807 */ /* 0x000fe40000800000 */
[----:B0-----:R-:W-:Y:S02]  /*5ec0*/  SEL R7, R2, RZ, P1 ;  /* 0x000000ff02077207 */ /* 0x001fe40000800000 */
[----:B------:R-:W-:-:S03]  /*5ed0*/  LOP3.LUT R6, R6, R3, RZ, 0x3c, !PT ;  /* 0x0000000306067212 */ /* 0x000fc600078e3cff */
[----:B------:R-:W-:Y:S01]  /*5ee0*/  IMAD R9, R7, 0x8, R0 ;  /* 0x0000000807097824 */ /* 0x000fe200078e0200 */
[----:B------:R-:W-:Y:S01]  /*5ef0*/  SHF.L.U32 R4, R6, 0x1f, RZ ;  /* 0x0000001f06047819 */ /* 0x000fe200000006ff */
[----:B-1----:R-:W-:Y:S06]  /*5f00*/  @!P0 BRA `(.L_x_111) ;  /* 0x0000000400dc8947 */ /* 0x002fec0003800000 */
.L_x_130:
[----:B------:R-:W1:Y:S01]  /*5f10*/  SYNCS.PHASECHK.TRANS64.TRYWAIT P0, [R9+URZ], R4 ;  /* 0x00000004090075a7 */ /* 0x000e62000800017f */
[----:B------:R-:W-:-:S05]  /*5f20*/  VIADD R2, R7, 0x1 ;  /* 0x0000000107027836 */ /* 0x000fca0000000000 */
[----:B------:R-:W-:-:S04]  /*5f30*/  ISETP.NE.AND P1, PT, R2, 0xc, PT ;  /* 0x0000000c0200780c */ /* 0x000fc80003f25270 */
[----:B------:R-:W-:Y:S02]  /*5f40*/  SEL R3, RZ, 0x1, P1 ;  /* 0x00000001ff037807 */ /* 0x000fe40000800000 */
[----:B------:R-:W-:Y:S02]  /*5f50*/  SEL R7, R2, RZ, P1 ;  /* 0x000000ff02077207 */ /* 0x000fe40000800000 */
[----:B------:R-:W-:-:S03]  /*5f60*/  LOP3.LUT R6, R6, R3, RZ, 0x3c, !PT ;  /* 0x0000000306067212 */ /* 0x000fc600078e3cff */
[----:B0-----:R-:W-:Y:S01]  /*5f70*/  IMAD R8, R7, 0x8, R0 ;  /* 0x0000000807087824 */ /* 0x001fe200078e0200 */
[----:B------:R-:W-:Y:S01]  /*5f80*/  SHF.L.U32 R5, R6, 0x1f, RZ ;  /* 0x0000001f06057819 */ /* 0x000fe200000006ff */
[----:B-1----:R-:W-:Y:S06]  /*5f90*/  @!P0 BRA `(.L_x_112) ;  /* 0x0000000400cc8947 */ /* 0x002fec0003800000 */
.L_x_131:
        /* <DEDUP_REMOVED lines=9> */
.L_x_132:
        /* <DEDUP_REMOVED lines=9> */
.L_x_133:
        /* <DEDUP_REMOVED lines=9> */
.L_x_134:
        /* <DEDUP_REMOVED lines=9> */
.L_x_135:
        /* <DEDUP_REMOVED lines=9> */
.L_x_136:
        /* <DEDUP_REMOVED lines=9> */
.L_x_137:
[----:B------:R-:W1:Y:S01]  /*6300*/  SYNCS.PHASECHK.TRANS64.TRYWAIT P0, [R8+URZ], R5 ;  /* 0x00000005080075a7 */ /* 0x000e62000800017f */
[----:B------:R-:W-:-:S05]  /*6310*/  VIADD R2, R7, 0x1 ;  /* 0x0000000107027836 */ /* 0x000fca0000000000 */
[----:B------:R-:W-:-:S04]  /*6320*/  ISETP.NE.AND P1, PT, R2, 0xc, PT ;  /* 0x0000000c0200780c */ /* 0x000fc80003f25270 */
[----:B------:R-:W-:Y:S02]  /*6330*/  SEL R3, RZ, 0x1, P1 ;  /* 0x00000001ff037807 */ /* 0x000fe40000800000 */
[----:B------:R-:W-:Y:S02]  /*6340*/  SEL R7, R2, RZ, P1 ;  /* 0x000000ff02077207 */ /* 0x000fe40000800000 */
[----:B0-----:R-:W-:-:S03]  /*6350*/  LOP3.LUT R9, R6, R3, RZ, 0x3c, !PT ;  /* 0x0000000306097212 */ /* 0x001fc600078e3cff */
[----:B------:R-:W-:Y:S01]  /*6360*/  IMAD R11, R7, 0x8, R0 ;  /* 0x00000008070b7824 */ /* 0x000fe200078e0200 */
[----:B------:R-:W-:Y:S01]  /*6370*/  SHF.L.U32 R6, R9, 0x1f, RZ ;  /* 0x0000001f09067819 */ /* 0x000fe200000006ff */
[----:B-1----:R-:W-:Y:S06]  /*6380*/  @!P0 BRA `(.L_x_119) ;  /* 0x00000004005c8947 */ /* 0x002fec0003800000 */
.L_x_138:
[----:B------:R-:W1:Y:S01]  /*6390*/  SYNCS.PHASECHK.TRANS64.TRYWAIT P0, [R11+URZ], R6 ;  /* 0x000000060b0075a7 */ /* 0x000e62000800017f */
[----:B------:R-:W-:-:S05]  /*63a0*/  VIADD R2, R7, 0x1 ;  /* 0x0000000107027836 */ /* 0x000fca0000000000 */
[----:B------:R-:W-:-:S04]  /*63b0*/  ISETP.NE.AND P1, PT, R2, 0xc, PT ;  /* 0x0000000c0200780c */ /* 0x000fc80003f25270 */
[----:B------:R-:W-:Y:S02]  /*63c0*/  SEL R4, RZ, 0x1, P1 ;  /* 0x00000001ff047807 */ /* 0x000fe40000800000 */
[----:B------:R-:W-:Y:S02]  /*63d0*/  SEL R3, R2, RZ, P1 ;  /* 0x000000ff02037207 */ /* 0x000fe40000800000 */
[----:B------:R-:W-:Y:S01]  /*63e0*/  LOP3.LUT R4, R9, R4, RZ, 0x3c, !PT ;  /* 0x0000000409047212 */ /* 0x000fe200078e3cff */
[----:B-1----:R-:W-:Y:S06]  /*63f0*/  @!P0 BRA `(.L_x_120) ;  /* 0x0000000400548947 */ /* 0x002fec0003800000 */
.L_x_139:
[----:B------:R-:W-:Y:S01]  /*6400*/  IMAD R3, R3, 0x8, R0 ;  /* 0x0000000803037824 */ /* 0x000fe200078e0200 */
[----:B------:R-:W-:-:S07]  /*6410*/  SHF.L.U32 R0, R4, 0x1f, RZ ;  /* 0x0000001f04007819 */ /* 0x000fce00000006ff */
.L_x_121:
[----:B--2---:R2:W3:Y:S02]  /*6420*/  SYNCS.PHASECHK.TRANS64.TRYWAIT P0, [R3+URZ], R0 ;  /* 0x00000000030075a7 */ /* 0x0044e4000800017f */
[----:B---3--:R-:W-:Y:S05]  /*6430*/  @!P0 NANOSLEEP.SYNCS 0x989680 ;  /* 0x009896800000895d */ /* 0x008fea0003900000 */
[----:B------:R-:W3:Y:S02]  /*6440*/  @!P0 SYNCS.PHASECHK.TRANS64 P0, [R3+URZ], R0 ;  /* 0x00000000030085a7 */ /* 0x000ee4000800007f */
[----:B---3--:R-:W-:Y:S05]  /*6450*/  @!P0 BRA `(.L_x_121) ;  /* 0xfffffffc00f08947 */ /* 0x008fea000383ffff */
.L_x_108:
[----:B------:R-:W-:Y:S05]  /*6460*/  BSYNC B0 ;  /* 0x0000000000007941 */ /* 0x000fea0003800000 */
.L_x_107:
[----:B------:R-:W-:Y:S05]  /*6470*/  EXIT ;  /* 0x000000000000794d */ /* 0x000fea0003800000 */
.L_x_22:
[----:B-1----:R-:W-:-:S04]  /*6480*/  IMAD.U32 R18, RZ, RZ, UR8 ;  /* 0x00000008ff127e24 */ /* 0x002fc8000f8e00ff */
[----:B------:R1:W4:Y:S03]  /*6490*/  SYNCS.PHASECHK.TRANS64.TRYWAIT P0, [R18+URZ], R15 ;  /* 0x0000000f120075a7 */ /* 0x000326000800017f */
[----:B----4-:R-:W-:Y:S05]  /*64a0*/  @!P0 NANOSLEEP.SYNCS 0x989680 ;  /* 0x009896800000895d */ /* 0x010fea0003900000 */
[----:B------:R-:W4:Y:S02]  /*64b0*/  @!P0 SYNCS.PHASECHK.TRANS64 P0, [R18+URZ], R15 ;  /* 0x0000000f120085a7 */ /* 0x000f24000800007f */
[----:B----4-:R-:W-:Y:S05]  /*64c0*/  @!P0 BRA `(.L_x_22) ;  /* 0xfffffffc00ec8947 */ /* 0x010fea000383ffff */
[----:B------:R-:W-:Y:S05]  /*64d0*/  BRA `(.L_x_21) ;  /* 0xffffffb0008c7947 */ /* 0x000fea000383ffff */
.L_x_95:
[----:B------:R-:W-:Y:S01]  /*64e0*/  BSSY B1, `(.L_x_122) ;  /* 0x0000006000017945 */ /* 0x000fe20003800000 */
[----:B------:R-:W-:-:S07]  /*64f0*/  IMAD.MOV.U32 R8, RZ, RZ, -0x1 ;  /* 0xffffffffff087424 */ /* 0x000fce00078e00ff */
[----:B------:R-:W-:Y:S05]  /*6500*/  WARPSYNC.COLLECTIVE R8, `(.L_x_123) ;  /* 0x00000000080c7348 */ /* 0x000fea0003c00000 */
[----:B------:R-:W-:Y:S02]  /*6510*/  ELECT P0, UR62, PT ;  /* 0x00000000003e782f */ /* 0x000fe40003800000 */
[----:B------:R-:W-:Y:S01]  /*6520*/  MOV R8, UR62 ;  /* 0x0000003e00087c02 */ /* 0x000fe20008000f00 */
[----:B------:R-:W-:Y:S10]  /*6530*/  ENDCOLLECTIVE ;  /* 0x000000000000791b */ /* 0x000ff40003800000 */
.L_x_123:
[----:B------:R-:W-:Y:S05]  /*6540*/  BSYNC B1 ;  /* 0x0000000000017941 */ /* 0x000fea0003800000 */
.L_x_122:
[----:B------:R-:W-:Y:S05]  /*6550*/  BRA `(.L_x_124) ;  /* 0xffffffec00007947 */ /* 0x000fea000383ffff */
.L_x_98:
[----:B0-----:R0:W1:Y:S02]  /*6560*/  SYNCS.PHASECHK.TRANS64.TRYWAIT P0, [R21+URZ+0x60], R8 ;  /* 0x00006008150075a7 */ /* 0x001064000800017f */
[----:B-1----:R-:W-:Y:S05]  /*6570*/  @!P0 NANOSLEEP.SYNCS 0x989680 ;  /* 0x009896800000895d */ /* 0x002fea0003900000 */
[----:B------:R-:W1:Y:S02]  /*6580*/  @!P0 SYNCS.PHASECHK.TRANS64 P0, [R21+URZ+0x60], R8 ;  /* 0x00006008150085a7 */ /* 0x000e64000800007f */
[----:B-1----:R-:W-:Y:S05]  /*6590*/  @!P0 BRA `(.L_x_98) ;  /* 0xfffffffc00f08947 */ /* 0x002fea000383ffff */
[----:B------:R-:W-:Y:S05]  /*65a0*/  BRA `(.L_x_125) ;  /* 0xffffffec00407947 */ /* 0x000fea000383ffff */
.L_x_106:
[----:B------:R-:W-:Y:S01]  /*65b0*/  BSSY B0, `(.L_x_126) ;  /* 0x0000006000007945 */ /* 0x000fe20003800000 */
[----:B------:R-:W-:-:S07]  /*65c0*/  IMAD.MOV.U32 R8, RZ, RZ, -0x1 ;  /* 0xffffffffff087424 */ /* 0x000fce00078e00ff */
[----:B------:R-:W-:Y:S05]  /*65d0*/  WARPSYNC.COLLECTIVE R8, `(.L_x_127) ;  /* 0x00000000080c7348 */ /* 0x000fea0003c00000 */
[----:B------:R-:W-:Y:S02]  /*65e0*/  ELECT P0, UR62, PT ;  /* 0x00000000003e782f */ /* 0x000fe40003800000 */
[----:B------:R-:W-:Y:S01]  /*65f0*/  MOV R8, UR62 ;  /* 0x0000003e00087c02 */ /* 0x000fe20008000f00 */
[----:B------:R-:W-:Y:S10]  /*6600*/  ENDCOLLECTIVE ;  /* 0x000000000000791b */ /* 0x000ff40003800000 */
.L_x_127:
[----:B------:R-:W-:Y:S05]  /*6610*/  BSYNC B0 ;  /* 0x0000000000007941 */ /* 0x000fea0003800000 */
.L_x_126:
[----:B------:R-:W-:Y:S05]  /*6620*/  BRA `(.L_x_128) ;  /* 0xfffffff400c07947 */ /* 0x000fea000383ffff */
.L_x_110:
[----:B0-----:R0:W1:Y:S02]  /*6630*/  SYNCS.PHASECHK.TRANS64.TRYWAIT P0, [R7+URZ], R4 ;  /* 0x00000004070075a7 */ /* 0x001064000800017f */
[----:B-1----:R-:W-:Y:S05]  /*6640*/  @!P0 NANOSLEEP.SYNCS 0x989680 ;  /* 0x009896800000895d */ /* 0x002fea0003900000 */
[----:B------:R-:W1:Y:S02]  /*6650*/  @!P0 SYNCS.PHASECHK.TRANS64 P0, [R7+URZ], R4 ;  /* 0x00000004070085a7 */ /* 0x000e64000800007f */
[----:B-1----:R-:W-:Y:S05]  /*6660*/  @!P0 BRA `(.L_x_110) ;  /* 0xfffffffc00f08947 */ /* 0x002fea000383ffff */
[----:B------:R-:W-:Y:S05]  /*6670*/  BRA `(.L_x_129) ;  /* 0xfffffff800007947 */ /* 0x000fea000383ffff */
.L_x_111:
[----:B0-----:R0:W1:Y:S02]  /*6680*/  SYNCS.PHASECHK.TRANS64.TRYWAIT P0, [R8+URZ], R5 ;  /* 0x00000005080075a7 */ /* 0x001064000800017f */
[----:B-1----:R-:W-:Y:S05]  /*6690*/  @!P0 NANOSLEEP.SYNCS 0x989680 ;  /* 0x009896800000895d */ /* 0x002fea0003900000 */
[----:B------:R-:W1:Y:S02]  /*66a0*/  @!P0 SYNCS.PHASECHK.TRANS64 P0, [R8+URZ], R5 ;  /* 0x00000005080085a7 */ /* 0x000e64000800007f */
[----:B-1----:R-:W-:Y:S05]  /*66b0*/  @!P0 BRA `(.L_x_111) ;  /* 0xfffffffc00f08947 */ /* 0x002fea000383ffff */
[----:B------:R-:W-:Y:S05]  /*66c0*/  BRA `(.L_x_130) ;  /* 0xfffffff800107947 */ /* 0x000fea000383ffff */
.L_x_112:
[----:B0-----:R0:W1:Y:S02]  /*66d0*/  SYNCS.PHASECHK.TRANS64.TRYWAIT P0, [R9+URZ], R4 ;  /* 0x00000004090075a7 */ /* 0x001064000800017f */
[----:B-1----:R-:W-:Y:S05]  /*66e0*/  @!P0 NANOSLEEP.SYNCS 0x989680 ;  /* 0x009896800000895d */ /* 0x002fea0003900000 */
[----:B------:R-:W1:Y:S02]  /*66f0*/  @!P0 SYNCS.PHASECHK.TRANS64 P0, [R9+URZ], R4 ;  /* 0x00000004090085a7 */ /* 0x000e64000800007f */
[----:B-1----:R-:W-:Y:S05]  /*6700*/  @!P0 BRA `(.L_x_112) ;  /* 0xfffffffc00f08947 */ /* 0x002fea000383ffff */
[----:B------:R-:W-:Y:S05]  /*6710*/  BRA `(.L_x_131) ;  /* 0xfffffff800207947 */ /* 0x000fea000383ffff */
.L_x_113:
[----:B0-----:R0:W1:Y:S02]  /*6720*/  SYNCS.PHASECHK.TRANS64.TRYWAIT P0, [R8+URZ], R5 ;  /* 0x00000005080075a7 */ /* 0x001064000800017f */
[----:B-1----:R-:W-:Y:S05]  /*6730*/  @!P0 NANOSLEEP.SYNCS 0x989680 ;  /* 0x009896800000895d */ /* 0x002fea0003900000 */
[----:B------:R-:W1:Y:S02]  /*6740*/  @!P0 SYNCS.PHASECHK.TRANS64 P0, [R8+URZ], R5 ;  /* 0x00000005080085a7 */ /* 0x000e64000800007f */
[----:B-1----:R-:W-:Y:S05]  /*6750*/  @!P0 BRA `(.L_x_113) ;  /* 0xfffffffc00f08947 */ /* 0x002fea000383ffff */
[----:B------:R-:W-:Y:S05]  /*6760*/  BRA `(.L_x_132) ;  /* 0xfffffff800307947 */ /* 0x000fea000383ffff */
.L_x_114:
[----:B0-----:R0:W1:Y:S02]  /*6770*/  SYNCS.PHASECHK.TRANS64.TRYWAIT P0, [R9+URZ], R4 ;  /* 0x00000004090075a7 */ /* 0x001064000800017f */
[----:B-1----:R-:W-:Y:S05]  /*6780*/  @!P0 NANOSLEEP.SYNCS 0x989680 ;  /* 0x009896800000895d */ /* 0x002fea0003900000 */
[----:B------:R-:W1:Y:S02]  /*6790*/  @!P0 SYNCS.PHASECHK.TRANS64 P0, [R9+URZ], R4 ;  /* 0x00000004090085a7 */ /* 0x000e64000800007f */
[----:B-1----:R-:W-:Y:S05]  /*67a0*/  @!P0 BRA `(.L_x_114) ;  /* 0xfffffffc00f08947 */ /* 0x002fea000383ffff */
[----:B------:R-:W-:Y:S05]  /*67b0*/  BRA `(.L_x_133) ;  /* 0xfffffff800407947 */ /* 0x000fea000383ffff */
.L_x_115:
[----:B0-----:R0:W1:Y:S02]  /*67c0*/  SYNCS.PHASECHK.TRANS64.TRYWAIT P0, [R8+URZ], R5 ;  /* 0x00000005080075a7 */ /* 0x001064000800017f */
[----:B-1----:R-:W-:Y:S05]  /*67d0*/  @!P0 NANOSLEEP.SYNCS 0x989680 ;  /* 0x009896800000895d */ /* 0x002fea0003900000 */
[----:B------:R-:W1:Y:S02]  /*67e0*/  @!P0 SYNCS.PHASECHK.TRANS64 P0, [R8+URZ], R5 ;  /* 0x00000005080085a7 */ /* 0x000e64000800007f */
[----:B-1----:R-:W-:Y:S05]  /*67f0*/  @!P0 BRA `(.L_x_115) ;  /* 0xfffffffc00f08947 */ /* 0x002fea000383ffff */
[----:B------:R-:W-:Y:S05]  /*6800*/  BRA `(.L_x_134) ;  /* 0xfffffff800507947 */ /* 0x000fea000383ffff */
.L_x_116:
[----:B0-----:R0:W1:Y:S02]  /*6810*/  SYNCS.PHASECHK.TRANS64.TRYWAIT P0, [R9+URZ], R4 ;  /* 0x00000004090075a7 */ /* 0x001064000800017f */
[----:B-1----:R-:W-:Y:S05]  /*6820*/  @!P0 NANOSLEEP.SYNCS 0x989680 ;  /* 0x009896800000895d */ /* 0x002fea0003900000 */
[----:B------:R-:W1:Y:S02]  /*6830*/  @!P0 SYNCS.PHASECHK.TRANS64 P0, [R9+URZ], R4 ;  /* 0x00000004090085a7 */ /* 0x000e64000800007f */
[----:B-1----:R-:W-:Y:S05]  /*6840*/  @!P0 BRA `(.L_x_116) ;  /* 0xfffffffc00f08947 */ /* 0x002fea000383ffff */
[----:B------:R-:W-:Y:S05]  /*6850*/  BRA `(.L_x_135) ;  /* 0xfffffff800607947 */ /* 0x000fea000383ffff */
.L_x_117:
[----:B0-----:R0:W1:Y:S02]  /*6860*/  SYNCS.PHASECHK.TRANS64.TRYWAIT P0, [R8+URZ], R5 ;  /* 0x00000005080075a7 */ /* 0x001064000800017f */
[----:B-1----:R-:W-:Y:S05]  /*6870*/  @!P0 NANOSLEEP.SYNCS 0x989680 ;  /* 0x009896800000895d */ /* 0x002fea0003900000 */
[----:B------:R-:W1:Y:S02]  /*6880*/  @!P0 SYNCS.PHASECHK.TRANS64 P0, [R8+URZ], R5 ;  /* 0x00000005080085a7 */ /* 0x000e64000800007f */
[----:B-1----:R-:W-:Y:S05]  /*6890*/  @!P0 BRA `(.L_x_117) ;  /* 0xfffffffc00f08947 */ /* 0x002fea000383ffff */
[----:B------:R-:W-:Y:S05]  /*68a0*/  BRA `(.L_x_136) ;  /* 0xfffffff800707947 */ /* 0x000fea000383ffff */
.L_x_118:
[----:B0-----:R0:W1:Y:S02]  /*68b0*/  SYNCS.PHASECHK.TRANS64.TRYWAIT P0, [R9+URZ], R4 ;  /* 0x00000004090075a7 */ /* 0x001064000800017f */
[----:B-1----:R-:W-:Y:S05]  /*68c0*/  @!P0 NANOSLEEP.SYNCS 0x989680 ;  /* 0x009896800000895d */ /* 0x002fea0003900000 */
[----:B------:R-:W1:Y:S02]  /*68d0*/  @!P0 SYNCS.PHASECHK.TRANS64 P0, [R9+URZ], R4 ;  /* 0x00000004090085a7 */ /* 0x000e64000800007f */
[----:B-1----:R-:W-:Y:S05]  /*68e0*/  @!P0 BRA `(.L_x_118) ;  /* 0xfffffffc00f08947 */ /* 0x002fea000383ffff */
[----:B------:R-:W-:Y:S05]  /*68f0*/  BRA `(.L_x_137) ;  /* 0xfffffff800807947 */ /* 0x000fea000383ffff */
.L_x_119:
[----:B0-----:R0:W1:Y:S02]  /*6900*/  SYNCS.PHASECHK.TRANS64.TRYWAIT P0, [R8+URZ], R5 ;  /* 0x00000005080075a7 */ /* 0x001064000800017f */
[----:B-1----:R-:W-:Y:S05]  /*6910*/  @!P0 NANOSLEEP.SYNCS 0x989680 ;  /* 0x009896800000895d */ /* 0x002fea0003900000 */
[----:B------:R-:W1:Y:S02]  /*6920*/  @!P0 SYNCS.PHASECHK.TRANS64 P0, [R8+URZ], R5 ;  /* 0x00000005080085a7 */ /* 0x000e64000800007f */
[----:B-1----:R-:W-:Y:S05]  /*6930*/  @!P0 BRA `(.L_x_119) ;  /* 0xfffffffc00f08947 */ /* 0x002fea000383ffff */
[----:B------:R-:W-:Y:S05]  /*6940*/  BRA `(.L_x_138) ;  /* 0xfffffff800907947 */ /* 0x000fea000383ffff */
.L_x_120:
[----:B-1----:R1:W2:Y:S02]  /*6950*/  SYNCS.PHASECHK.TRANS64.TRYWAIT P0, [R11+URZ], R6 ;  /* 0x000000060b0075a7 */ /* 0x0022a4000800017f */
[----:B--2---:R-:W-:Y:S05]  /*6960*/  @!P0 NANOSLEEP.SYNCS 0x989680 ;  /* 0x009896800000895d */ /* 0x004fea0003900000 */
[----:B------:R-:W2:Y:S02]  /*6970*/  @!P0 SYNCS.PHASECHK.TRANS64 P0, [R11+URZ], R6 ;  /* 0x000000060b0085a7 */ /* 0x000ea4000800007f */
[----:B--2---:R-:W-:Y:S05]  /*6980*/  @!P0 BRA `(.L_x_120) ;  /* 0xfffffffc00f08947 */ /* 0x004fea000383ffff */
[----:B------:R-:W-:Y:S05]  /*6990*/  BRA `(.L_x_139) ;  /* 0xfffffff800987947 */ /* 0x000fea000383ffff */
.L_x_140:
[----:B------:R-:W-:-:S00]  /*69a0*/  BRA `(.L_x_140) ;  /* 0xfffffffc00fc7947 */ /* 0x000fc0000383ffff */
[----:B------:R-:W-:-:S00]  /*69b0*/  NOP ;  /* 0x0000000000007918 */ /* 0x000fc00000000000 */
        /* <DEDUP_REMOVED lines=12> */
.L_x_141:


//--------------------- .nv.shared._ZN7cutlass13device_kernelINS_4gemm6kernel13GemmUniversalIN4cute5tupleIJiiiiEEENS1_10collective13CollectiveMmaINS1_40MainloopSm90TmaGmmaWarpSpecializedSparseILi12ENS5_IJNS4_1CILi2EEENSA_ILi1EEESC_EEENS1_35KernelTmaWarpSpecializedCooperativeEEENS5_IJNSA_ILi128EEENSA_ILi64EEESG_EEEaNS5_IJNS4_6LayoutINS5_IJiNS5_IJSB_iEEEiEEENS5_IJlNS5_IJSC_SB_EEElEEEEENSJ_INS5_IJNS5_IJSH_iEEENS5_IJSG_iEEEiEEENS5_IJNS5_IJSG_NSA_ILi8192EEEEEENS5_IJSC_lEEElEEEEEEEEaNS5_IJlSC_lEEENS4_8TiledMMAINS4_8MMA_AtomIJNS4_4SM904GMMA6SPARSE27GMMA_64x64x64_S32S8S8_SS_TNILNS12_9SparseSelE0EEEEEENSJ_ISD_NS5_IJSC_NSA_ILi0EEES18_EEEEENS5_IJNS4_10UnderscoreES1B_S1B_EEEEENS4_13SM90_TMA_LOADENS4_14ComposedLayoutINS4_7SwizzleILi2ELi4ELi3EEENS4_25smem_sparse_ptr_flag_bitsILi2ELi8EEENSJ_INS5_IJNS5_IJSC_NSA_ILi8EEEEEENS5_IJSB_SH_EEEEEENS5_IJNS5_IJS18_SG_EEESM_EEEEEEEvNS4_8identityENS4_23SM90_TMA_LOAD_MULTICASTENS1F_INS1G_ILi3ELi4ELi3EEENS4_18smem_ptr_flag_bitsILi8EEENSJ_INS5_IJS1K_SG_EEENS5_IJSG_SC_EEEEEEEvS1S_EENS_8epilogue10collective6detail29Sm90TmaWarpSpecializedAdapterINS23_15DefaultEpilogueIiNS5_IJSC_llEEES27_NS22_6thread17LinearCombinationIiLi1EiiLNS28_9ScaleType4KindE0ELNS_15FloatRoundStyleE2EiEENS1_15EpilogueDefaultEEEEEvvEEEEvNT_6ParamsE --------------------------
	.section	.nv.shared._ZN7cutlass13device_kernelINS_4gemm6kernel13GemmUniversalIN4cute5tupleIJiiiiEEENS1_10collective13CollectiveMmaINS1_40MainloopSm90TmaGmmaWarpSpecializedSparseILi12ENS5_IJNS4_1CILi2EEENSA_ILi1EEESC_EEENS1_35KernelTmaWarpSpecializedCooperativeEEENS5_IJNSA_ILi128EEENSA_ILi64EEESG_EEEaNS5_IJNS4_6LayoutINS5_IJiNS5_IJSB_iEEEiEEENS5_IJlNS5_IJSC_SB_EEElEEEEENSJ_INS5_IJNS5_IJSH_iEEENS5_IJSG_iEEEiEEENS5_IJNS5_IJSG_NSA_ILi8192EEEEEENS5_IJSC_lEEElEEEEEEEEaNS5_IJlSC_lEEENS4_8TiledMMAINS4_8MMA_AtomIJNS4_4SM904GMMA6SPARSE27GMMA_64x64x64_S32S8S8_SS_TNILNS12_9SparseSelE0EEEEEENSJ_ISD_NS5_IJSC_NSA_ILi0EEES18_EEEEENS5_IJNS4_10UnderscoreES1B_S1B_EEEEENS4_13SM90_TMA_LOADENS4_14ComposedLayoutINS4_7SwizzleILi2ELi4ELi3EEENS4_25smem_sparse_ptr_flag_bitsILi2ELi8EEENSJ_INS5_IJNS5_IJSC_NSA_ILi8EEEEEENS5_IJSB_SH_EEEEEENS5_IJNS5_IJS18_SG_EEESM_EEEEEEEvNS4_8identityENS4_23SM90_TMA_LOAD_MULTICASTENS1F_INS1G_ILi3ELi4ELi3EEENS4_18smem_ptr_flag_bitsILi8EEENSJ_INS5_IJS1K_SG_EEENS5_IJSG_SC_EEEEEEEvS1S_EENS_8epilogue10collective6detail29Sm90TmaWarpSpecializedAdapterINS23_15DefaultEpilogueIiNS5_IJSC_llEEES27_NS22_6thread17LinearCombinationIiLi1EiiLNS28_9ScaleType4KindE0ELNS_15FloatRoundStyleE2EiEENS1_15EpilogueDefaultEEEEEvvEEEEvNT_6ParamsE,"aw",@nobits
	.sectionflags	@""
	.align	16
	.zero		1024


//--------------------- .nv.shared.reserved.0     --------------------------
	.section	.nv.shared.reserved.0,"aw",@nobits
	.weak		__nv_reservedSMEM_offset_0_alias
	.size		__nv_reservedSMEM_offset_0_alias, 0, 0
	.other		__nv_reservedSMEM_offset_0_alias,@"STO_CUDA_RESERVED_SHARED STV_DEFAULT"
__nv_reservedSMEM_offset_0_alias:
	.zero		0


//--------------------- .nv.global                --------------------------
	.section	.nv.global,"aw",@nobits
.nv.global:
	.type		_ZN39_INTERNAL_f228e6c9_4_k_cu_89ba0907_26634cute1_E,@object
	.size		_ZN39_INTERNAL_f228e6c9_4_k_cu_89ba0907_26634cute1_E,(_ZN39_INTERNAL_f228e6c9_4_k_cu_89ba0907_26634cuda3std3__45__cpo6cbeginE - _ZN39_INTERNAL_f228e6c9_4_k_cu_89ba0907_26634cute1_E)
_ZN39_INTERNAL_f228e6c9_4_k_cu_89ba0907_26634cute1_E:
	.zero		1
	.type		_ZN39_INTERNAL_f228e6c9_4_k_cu_89ba0907_26634cuda3std3__45__cpo6cbeginE,@object
	.size		_ZN39_INTERNAL_f228e6c9_4_k_cu_89ba0907_26634cuda3std3__45__cpo6cbeginE,(_ZN39_INTERNAL_f228e6c9_4_k_cu_89ba0907_26634cuda3std3__48in_placeE - _ZN39_INTERNAL_f228e6c9_4_k_cu_89ba0907_26634cuda3std3__45__cpo6cbeginE)
_ZN39_INTERNAL_f228e6c9_4_k_cu_89ba0907_26634cuda3std3__45__cpo6cbeginE:
	.zero		1
	.type		_ZN39_INTERNAL_f228e6c9_4_k_cu_89ba0907_26634cuda3std3__48in_placeE,@object
	.size		_ZN39_INTERNAL_f228e6c9_4_k_cu_89ba0907_26634cuda3std3__48in_placeE,(_ZN39_INTERNAL_f228e6c9_4_k_cu_89ba0907_26634cuda3std6ranges3__45__cpo9iter_moveE - _ZN39_INTERNAL_f228e6c9_4_k_cu_89ba0907_26634cuda3std3__48in_placeE)
_ZN39_INTERNAL_f228e6c9_4_k_cu_89ba0907_26634cuda3std3__48in_placeE:
	.zero		1
	.type		_ZN39_INTERNAL_f228e6c9_4_k_cu_89ba0907_26634cuda3std6ranges3__45__cpo9iter_moveE,@object
	.size		_ZN39_INTERNAL_f228e6c9_4_k_cu_89ba0907_26634cuda3std6ranges3__45__cpo9iter_moveE,(_ZN39_INTERNAL_f228e6c9_4_k_cu_89ba0907_26634cuda3std3__45__cpo5beginE - _ZN39_INTERNAL_f228e6c9_4_k_cu_89ba0907_26634cuda3std6ranges3__45__cpo9iter_moveE)
_ZN39_INTERNAL_f228e6c9_4_k_cu_89ba0907_26634cuda3std6ranges3__45__cpo9iter_moveE:
	.zero		1
	.type		_ZN39_INTERNAL_f228e6c9_4_k_cu_89ba0907_26634cuda3std3__45__cpo5beginE,@object
	.size		_ZN39_INTERNAL_f228e6c9_4_k_cu_89ba0907_26634cuda3std3__45__cpo5beginE,(_ZN39_INTERNAL_f228e6c9_4_k_cu_89ba0907_26634cuda3std3__441_GLOBAL__N__f228e6c9_4_k_cu_89ba0907_26636ignoreE - _ZN39_INTERNAL_f228e6c9_4_k_cu_89ba0907_26634cuda3std3__45__cpo5beginE)
_ZN39_INTERNAL_f228e6c9_4_k_cu_89ba0907_26634cuda3std3__45__cpo5beginE:
	.zero		1
	.type		_ZN39_INTERNAL_f228e6c9_4_k_cu_89ba0907_26634cuda3std3__441_GLOBAL__N__f228e6c9_4_k_cu_89ba0907_26636ignoreE,@object
	.size		_ZN39_INTERNAL_f228e6c9_4_k_cu_89ba0907_26634cuda3std3__441_GLOBAL__N__f228e6c9_4_k_cu_89ba0907_26636ignoreE,(_ZN39_INTERNAL_f228e6c9_4_k_cu_89ba0907_26634cute7productE - _ZN39_INTERNAL_f228e6c9_4_k_cu_89ba0907_26634cuda3std3__441_GLOBAL__N__f228e6c9_4_k_cu_89ba0907_26636ignoreE)
_ZN39_INTERNAL_f228e6c9_4_k_cu_89ba0907_26634cuda3std3__441_GLOBAL__N__f228e6c9_4_k_cu_89ba0907_26636ignoreE:
	.zero		1
	.type		_ZN39_INTERNAL_f228e6c9_4_k_cu_89ba0907_26634cute7productE,@object
	.size		_ZN39_INTERNAL_f228e6c9_4_k_cu_89ba0907_26634cute7productE,(_ZN39_INTERNAL_f228e6c9_4_k_cu_89ba0907_26634cuda3std3__45__cpo3endE - _ZN39_INTERNAL_f228e6c9_4_k_cu_89ba0907_26634cute7productE)
_ZN39_INTERNAL_f228e6c9_4_k_cu_89ba0907_26634cute7productE:
	.zero		1
	.type		_ZN39_INTERNAL_f228e6c9_4_k_cu_89ba0907_26634cuda3std3__45__cpo3endE,@object
	.size		_ZN39_INTERNAL_f228e6c9_4_k_cu_89ba0907_26634cuda3std3__45__cpo3endE,(_ZN39_INTERNAL_f228e6c9_4_k_cu_89ba0907_26634cuda3std3__419piecewise_constructE - _ZN39_INTERNAL_f228e6c9_4_k_cu_89ba0907_26634cuda3std3__45__cpo3endE)
_ZN39_INTERNAL_f228e6c9_4_k_cu_89ba0907_26634cuda3std3__45__cpo3endE:
	.zero		1
	.type		_ZN39_INTERNAL_f228e6c9_4_k_cu_89ba0907_26634cuda3std3__419piecewise_constructE,@object
	.size		_ZN39_INTERNAL_f228e6c9_4_k_cu_89ba0907_26634cuda3std3__419piecewise_constructE,(_ZN39_INTERNAL_f228e6c9_4_k_cu_89ba0907_26634cuda3std3__45__cpo4cendE - _ZN39_INTERNAL_f228e6c9_4_k_cu_89ba0907_26634cuda3std3__419piecewise_constructE)
_ZN39_INTERNAL_f228e6c9_4_k_cu_89ba0907_26634cuda3std3__419piecewise_constructE:
	.zero		1
	.type		_ZN39_INTERNAL_f228e6c9_4_k_cu_89ba0907_26634cuda3std3__45__cpo4cendE,@object
	.size		_ZN39_INTERNAL_f228e6c9_4_k_cu_89ba0907_26634cuda3std3__45__cpo4cendE,(_ZN39_INTERNAL_f228e6c9_4_k_cu_89ba0907_26634cuda3std6ranges3__45__cpo4swapE - _ZN39_INTERNAL_f228e6c9_4_k_cu_89ba0907_26634cuda3std3__45__cpo4cendE)
_ZN39_INTERNAL_f228e6c9_4_k_cu_89ba0907_26634cuda3std3__45__cpo4cendE:
	.zero		1
	.type		_ZN39_INTERNAL_f228e6c9_4_k_cu_89ba0907_26634cuda3std6ranges3__45__cpo4swapE,@object
	.size		_ZN39_INTERNAL_f228e6c9_4_k_cu_89ba0907_26634cuda3std6ranges3__45__cpo4swapE,(.L_7 - _ZN39_INTERNAL_f228e6c9_4_k_cu_89ba0907_26634cuda3std6ranges3__45__cpo4swapE)
_ZN39_INTERNAL_f228e6c9_4_k_cu_89ba0907_26634cuda3std6ranges3__45__cpo4swapE:
	.zero		1
.L_7:


//--------------------- .nv.constant0._ZN7cutlass13device_kernelINS_4gemm6kernel13GemmUniversalIN4cute5tupleIJiiiiEEENS1_10collective13CollectiveMmaINS1_40MainloopSm90TmaGmmaWarpSpecializedSparseILi12ENS5_IJNS4_1CILi2EEENSA_ILi1EEESC_EEENS1_35KernelTmaWarpSpecializedCooperativeEEENS5_IJNSA_ILi128EEENSA_ILi64EEESG_EEEaNS5_IJNS4_6LayoutINS5_IJiNS5_IJSB_iEEEiEEENS5_IJlNS5_IJSC_SB_EEElEEEEENSJ_INS5_IJNS5_IJSH_iEEENS5_IJSG_iEEEiEEENS5_IJNS5_IJSG_NSA_ILi8192EEEEEENS5_IJSC_lEEElEEEEEEEEaNS5_IJlSC_lEEENS4_8TiledMMAINS4_8MMA_AtomIJNS4_4SM904GMMA6SPARSE27GMMA_64x64x64_S32S8S8_SS_TNILNS12_9SparseSelE0EEEEEENSJ_ISD_NS5_IJSC_NSA_ILi0EEES18_EEEEENS5_IJNS4_10UnderscoreES1B_S1B_EEEEENS4_13SM90_TMA_LOADENS4_14ComposedLayoutINS4_7SwizzleILi2ELi4ELi3EEENS4_25smem_sparse_ptr_flag_bitsILi2ELi8EEENSJ_INS5_IJNS5_IJSC_NSA_ILi8EEEEEENS5_IJSB_SH_EEEEEENS5_IJNS5_IJS18_SG_EEESM_EEEEEEEvNS4_8identityENS4_23SM90_TMA_LOAD_MULTICASTENS1F_INS1G_ILi3ELi4ELi3EEENS4_18smem_ptr_flag_bitsILi8EEENSJ_INS5_IJS1K_SG_EEENS5_IJSG_SC_EEEEEEEvS1S_EENS_8epilogue10collective6detail29Sm90TmaWarpSpecializedAdapterINS23_15DefaultEpilogueIiNS5_IJSC_llEEES27_NS22_6thread17LinearCombinationIiLi1EiiLNS28_9ScaleType4KindE0ELNS_15FloatRoundStyleE2EiEENS1_15EpilogueDefaultEEEEEvvEEEEvNT_6ParamsE --------------------------
	.section	.nv.constant0._ZN7cutlass13device_kernelINS_4gemm6kernel13GemmUniversalIN4cute5tupleIJiiiiEEENS1_10collective13CollectiveMmaINS1_40MainloopSm90TmaGmmaWarpSpecializedSparseILi12ENS5_IJNS4_1CILi2EEENSA_ILi1EEESC_EEENS1_35KernelTmaWarpSpecializedCooperativeEEENS5_IJNSA_ILi128EEENSA_ILi64EEESG_EEEaNS5_IJNS4_6LayoutINS5_IJiNS5_IJSB_iEEEiEEENS5_IJlNS5_IJSC_SB_EEElEEEEENSJ_INS5_IJNS5_IJSH_iEEENS5_IJSG_iEEEiEEENS5_IJNS5_IJSG_NSA_ILi8192EEEEEENS5_IJSC_lEEElEEEEEEEEaNS5_IJlSC_lEEENS4_8TiledMMAINS4_8MMA_AtomIJNS4_4SM904GMMA6SPARSE27GMMA_64x64x64_S32S8S8_SS_TNILNS12_9SparseSelE0EEEEEENSJ_ISD_NS5_IJSC_NSA_ILi0EEES18_EEEEENS5_IJNS4_10UnderscoreES1B_S1B_EEEEENS4_13SM90_TMA_LOADENS4_14ComposedLayoutINS4_7SwizzleILi2ELi4ELi3EEENS4_25smem_sparse_ptr_flag_bitsILi2ELi8EEENSJ_INS5_IJNS5_IJSC_NSA_ILi8EEEEEENS5_IJSB_SH_EEEEEENS5_IJNS5_IJS18_SG_EEESM_EEEEEEEvNS4_8identityENS4_23SM90_TMA_LOAD_MULTICASTENS1F_INS1G_ILi3ELi4ELi3EEENS4_18smem_ptr_flag_bitsILi8EEENSJ_INS5_IJS1K_SG_EEENS5_IJSG_SC_EEEEEEEvS1S_EENS_8epilogue10collective6detail29Sm90TmaWarpSpecializedAdapterINS23_15DefaultEpilogueIiNS5_IJSC_llEEES27_NS22_6thread17LinearCombinationIiLi1EiiLNS28_9ScaleType4KindE0ELNS_15FloatRoundStyleE2EiEENS1_15EpilogueDefaultEEEEEvvEEEEvNT_6ParamsE,"a",@progbits
	.sectionflags	@""
	.align	4
.nv.constant0._ZN7cutlass13device_kernelINS_4gemm6kernel13GemmUniversalIN4cute5tupleIJiiiiEEENS1_10collective13CollectiveMmaINS1_40MainloopSm90TmaGmmaWarpSpecializedSparseILi12ENS5_IJNS4_1CILi2EEENSA_ILi1EEESC_EEENS1_35KernelTmaWarpSpecializedCooperativeEEENS5_IJNSA_ILi128EEENSA_ILi64EEESG_EEEaNS5_IJNS4_6LayoutINS5_IJiNS5_IJSB_iEEEiEEENS5_IJlNS5_IJSC_SB_EEElEEEEENSJ_INS5_IJNS5_IJSH_iEEENS5_IJSG_iEEEiEEENS5_IJNS5_IJSG_NSA_ILi8192EEEEEENS5_IJSC_lEEElEEEEEEEEaNS5_IJlSC_lEEENS4_8TiledMMAINS4_8MMA_AtomIJNS4_4SM904GMMA6SPARSE27GMMA_64x64x64_S32S8S8_SS_TNILNS12_9SparseSelE0EEEEEENSJ_ISD_NS5_IJSC_NSA_ILi0EEES18_EEEEENS5_IJNS4_10UnderscoreES1B_S1B_EEEEENS4_13SM90_TMA_LOADENS4_14ComposedLayoutINS4_7SwizzleILi2ELi4ELi3EEENS4_25smem_sparse_ptr_flag_bitsILi2ELi8EEENSJ_INS5_IJNS5_IJSC_NSA_ILi8EEEEEENS5_IJSB_SH_EEEEEENS5_IJNS5_IJS18_SG_EEESM_EEEEEEEvNS4_8identityENS4_23SM90_TMA_LOAD_MULTICASTENS1F_INS1G_ILi3ELi4ELi3EEENS4_18smem_ptr_flag_bitsILi8EEENSJ_INS5_IJS1K_SG_EEENS5_IJSG_SC_EEEEEEEvS1S_EENS_8epilogue10collective6detail29Sm90TmaWarpSpecializedAdapterINS23_15DefaultEpilogueIiNS5_IJSC_llEEES27_NS22_6thread17LinearCombinationIiLi1EiiLNS28_9ScaleType4KindE0ELNS_15FloatRoundStyleE2EiEENS1_15EpilogueDefaultEEEEEvvEEEEvNT_6ParamsE:
	.zero		1920


//--------------------- SYMBOLS --------------------------

	.type		.nv.reservedSmem.offset0,@object
	.size		.nv.reservedSmem.offset0,0x4
